//
// Generated by NVIDIA NVVM Compiler
//
// Compiler Build ID: CL-36424714
// Cuda compilation tools, release 13.0, V13.0.88
// Based on NVVM 20.0.0
//

.version 9.0
.target sm_100
.address_size 64

	// .globl	_Z13keccak_kernelPhS_mPmPi
.const .align 8 .b8 keccakf_rndc[192] = {1, 0, 0, 0, 0, 0, 0, 0, 130, 128, 0, 0, 0, 0, 0, 0, 138, 128, 0, 0, 0, 0, 0, 128, 0, 128, 0, 128, 0, 0, 0, 128, 139, 128, 0, 0, 0, 0, 0, 0, 1, 0, 0, 128, 0, 0, 0, 0, 129, 128, 0, 128, 0, 0, 0, 128, 9, 128, 0, 0, 0, 0, 0, 128, 138, 0, 0, 0, 0, 0, 0, 0, 136, 0, 0, 0, 0, 0, 0, 0, 9, 128, 0, 128, 0, 0, 0, 0, 10, 0, 0, 128, 0, 0, 0, 0, 139, 128, 0, 128, 0, 0, 0, 0, 139, 0, 0, 0, 0, 0, 0, 128, 137, 128, 0, 0, 0, 0, 0, 128, 3, 128, 0, 0, 0, 0, 0, 128, 2, 128, 0, 0, 0, 0, 0, 128, 128, 0, 0, 0, 0, 0, 0, 128, 10, 128, 0, 0, 0, 0, 0, 0, 10, 0, 0, 128, 0, 0, 0, 128, 129, 128, 0, 128, 0, 0, 0, 128, 128, 128, 0, 0, 0, 0, 0, 128, 1, 0, 0, 128, 0, 0, 0, 0, 8, 128, 0, 128, 0, 0, 0, 128};
.const .align 4 .b8 keccakf_rotc[96] = {1, 0, 0, 0, 3, 0, 0, 0, 6, 0, 0, 0, 10, 0, 0, 0, 15, 0, 0, 0, 21, 0, 0, 0, 28, 0, 0, 0, 36, 0, 0, 0, 45, 0, 0, 0, 55, 0, 0, 0, 2, 0, 0, 0, 14, 0, 0, 0, 27, 0, 0, 0, 41, 0, 0, 0, 56, 0, 0, 0, 8, 0, 0, 0, 25, 0, 0, 0, 43, 0, 0, 0, 62, 0, 0, 0, 18, 0, 0, 0, 39, 0, 0, 0, 61, 0, 0, 0, 20, 0, 0, 0, 44};
.const .align 4 .b8 keccakf_piln[96] = {10, 0, 0, 0, 7, 0, 0, 0, 11, 0, 0, 0, 17, 0, 0, 0, 18, 0, 0, 0, 3, 0, 0, 0, 5, 0, 0, 0, 16, 0, 0, 0, 8, 0, 0, 0, 21, 0, 0, 0, 24, 0, 0, 0, 4, 0, 0, 0, 15, 0, 0, 0, 23, 0, 0, 0, 19, 0, 0, 0, 13, 0, 0, 0, 12, 0, 0, 0, 2, 0, 0, 0, 20, 0, 0, 0, 14, 0, 0, 0, 22, 0, 0, 0, 9, 0, 0, 0, 6, 0, 0, 0, 1};

.visible .entry _Z13keccak_kernelPhS_mPmPi(
	.param .u64 .ptr .align 1 _Z13keccak_kernelPhS_mPmPi_param_0,
	.param .u64 .ptr .align 1 _Z13keccak_kernelPhS_mPmPi_param_1,
	.param .u64 _Z13keccak_kernelPhS_mPmPi_param_2,
	.param .u64 .ptr .align 1 _Z13keccak_kernelPhS_mPmPi_param_3,
	.param .u64 .ptr .align 1 _Z13keccak_kernelPhS_mPmPi_param_4
)
{
	.local .align 16 .b8 	__local_depot0[240];
	.reg .b64 	%SP;
	.reg .b64 	%SPL;
	.reg .pred 	%p<8>;
	.reg .b16 	%rs<3>;
	.reg .b32 	%r<177>;
	.reg .b64 	%rd<384>;

	mov.u64 	%SPL, __local_depot0;
	ld.param.u64 	%rd87, [_Z13keccak_kernelPhS_mPmPi_param_0];
	ld.param.u64 	%rd90, [_Z13keccak_kernelPhS_mPmPi_param_2];
	ld.param.u64 	%rd91, [_Z13keccak_kernelPhS_mPmPi_param_4];
	cvta.to.global.u64 	%rd1, %rd91;
	add.u64 	%rd2, %SPL, 0;
	add.u64 	%rd3, %SPL, 208;
	mov.u32 	%r11, %ctaid.x;
	mov.u32 	%r12, %ntid.x;
	mov.u32 	%r13, %tid.x;
	mad.lo.s32 	%r14, %r11, %r12, %r13;
	cvt.u64.u32 	%rd94, %r14;
	add.s64 	%rd4, %rd90, %rd94;
	ld.global.u32 	%r15, [%rd1];
	setp.ne.s32 	%p1, %r15, 0;
	@%p1 bra 	$L__BB0_8;
	cvta.to.global.u64 	%rd99, %rd87;
	ld.global.u8 	%rd100, [%rd99];
	ld.global.u8 	%r17, [%rd99+1];
	ld.global.u8 	%r18, [%rd99+2];
	ld.global.u8 	%r19, [%rd99+3];
	ld.global.u8 	%rd101, [%rd99+4];
	ld.global.u8 	%rd102, [%rd99+5];
	ld.global.u8 	%rd103, [%rd99+6];
	ld.global.u8 	%rd104, [%rd99+8];
	ld.global.u8 	%r20, [%rd99+9];
	ld.global.u8 	%r21, [%rd99+10];
	ld.global.u8 	%r22, [%rd99+11];
	ld.global.u8 	%rd105, [%rd99+12];
	ld.global.u8 	%rd106, [%rd99+13];
	ld.global.u8 	%rd107, [%rd99+14];
	ld.global.u8 	%rd108, [%rd99+16];
	ld.global.u8 	%r23, [%rd99+17];
	ld.global.u8 	%r24, [%rd99+18];
	ld.global.u8 	%r25, [%rd99+19];
	ld.global.u8 	%rd109, [%rd99+20];
	ld.global.u8 	%rd110, [%rd99+21];
	ld.global.u8 	%rd111, [%rd99+22];
	ld.global.u8 	%rd112, [%rd99+24];
	ld.global.u8 	%r26, [%rd99+25];
	ld.global.u8 	%r27, [%rd99+26];
	ld.global.u8 	%r28, [%rd99+27];
	ld.global.u8 	%rd113, [%rd99+28];
	ld.global.u8 	%rd114, [%rd99+29];
	ld.global.u8 	%rd115, [%rd99+30];
	ld.global.u8 	%rd116, [%rd99+7];
	ld.global.u8 	%rd117, [%rd99+15];
	ld.global.u8 	%rd118, [%rd99+23];
	ld.global.u8 	%rd119, [%rd99+31];
	mov.b64 	%rd359, 0;
	st.local.u64 	[%rd2], %rd359;
	st.local.u64 	[%rd2+8], %rd359;
	st.local.u64 	[%rd2+16], %rd359;
	st.local.u64 	[%rd2+24], %rd359;
	st.local.u64 	[%rd2+40], %rd359;
	st.local.u64 	[%rd2+48], %rd359;
	st.local.u64 	[%rd2+56], %rd359;
	st.local.u64 	[%rd2+80], %rd359;
	st.local.u64 	[%rd2+88], %rd359;
	mul.wide.u32 	%rd120, %r17, 256;
	or.b64  	%rd121, %rd120, %rd100;
	mul.wide.u32 	%rd122, %r18, 65536;
	or.b64  	%rd123, %rd121, %rd122;
	mul.wide.u32 	%rd124, %r19, 16777216;
	or.b64  	%rd125, %rd123, %rd124;
	shl.b64 	%rd126, %rd101, 32;
	shl.b64 	%rd127, %rd102, 40;
	or.b64  	%rd128, %rd125, %rd126;
	shl.b64 	%rd129, %rd103, 48;
	shl.b64 	%rd130, %rd116, 56;
	or.b64  	%rd131, %rd128, %rd127;
	or.b64  	%rd132, %rd131, %rd129;
	or.b64  	%rd383, %rd132, %rd130;
	mul.wide.u32 	%rd133, %r20, 256;
	or.b64  	%rd134, %rd133, %rd104;
	mul.wide.u32 	%rd135, %r21, 65536;
	or.b64  	%rd136, %rd134, %rd135;
	mul.wide.u32 	%rd137, %r22, 16777216;
	or.b64  	%rd138, %rd136, %rd137;
	shl.b64 	%rd139, %rd105, 32;
	shl.b64 	%rd140, %rd106, 40;
	or.b64  	%rd141, %rd138, %rd139;
	shl.b64 	%rd142, %rd107, 48;
	shl.b64 	%rd143, %rd117, 56;
	or.b64  	%rd144, %rd141, %rd140;
	or.b64  	%rd145, %rd144, %rd142;
	or.b64  	%rd378, %rd145, %rd143;
	mul.wide.u32 	%rd146, %r23, 256;
	or.b64  	%rd147, %rd146, %rd108;
	mul.wide.u32 	%rd148, %r24, 65536;
	or.b64  	%rd149, %rd147, %rd148;
	mul.wide.u32 	%rd150, %r25, 16777216;
	or.b64  	%rd151, %rd149, %rd150;
	shl.b64 	%rd152, %rd109, 32;
	shl.b64 	%rd153, %rd110, 40;
	or.b64  	%rd154, %rd151, %rd152;
	shl.b64 	%rd155, %rd111, 48;
	shl.b64 	%rd156, %rd118, 56;
	or.b64  	%rd157, %rd154, %rd153;
	or.b64  	%rd158, %rd157, %rd155;
	or.b64  	%rd373, %rd158, %rd156;
	mul.wide.u32 	%rd159, %r26, 256;
	or.b64  	%rd160, %rd159, %rd112;
	mul.wide.u32 	%rd161, %r27, 65536;
	or.b64  	%rd162, %rd160, %rd161;
	mul.wide.u32 	%rd163, %r28, 16777216;
	or.b64  	%rd164, %rd162, %rd163;
	shl.b64 	%rd165, %rd113, 32;
	shl.b64 	%rd166, %rd114, 40;
	or.b64  	%rd167, %rd164, %rd165;
	shl.b64 	%rd168, %rd115, 48;
	shl.b64 	%rd169, %rd119, 56;
	or.b64  	%rd170, %rd167, %rd166;
	or.b64  	%rd171, %rd170, %rd168;
	or.b64  	%rd368, %rd171, %rd169;
	{ .reg .b32 tmp; mov.b64 {%r29, tmp}, %rd4; }
	prmt.b32 	%r30, %r29, 0, 291;
	{ .reg .b32 tmp; mov.b64 {tmp, %r31}, %rd4; }
	prmt.b32 	%r32, %r31, 0, 291;
	mov.b64 	%rd363, {%r32, %r30};
	ld.const.u32 	%r33, [keccakf_piln];
	ld.const.u32 	%r34, [keccakf_piln+4];
	ld.const.u32 	%r35, [keccakf_piln+8];
	ld.const.u32 	%r36, [keccakf_piln+12];
	ld.const.u32 	%r37, [keccakf_piln+16];
	ld.const.u32 	%r38, [keccakf_piln+20];
	ld.const.u32 	%r1, [keccakf_rotc+20];
	ld.const.u32 	%r39, [keccakf_piln+24];
	ld.const.u32 	%r2, [keccakf_rotc+24];
	ld.const.u32 	%r40, [keccakf_piln+28];
	ld.const.u32 	%r41, [keccakf_piln+32];
	ld.const.u32 	%r42, [keccakf_piln+36];
	ld.const.u32 	%r43, [keccakf_piln+40];
	ld.const.u32 	%r44, [keccakf_piln+44];
	ld.const.u32 	%r45, [keccakf_piln+48];
	ld.const.u32 	%r46, [keccakf_piln+52];
	ld.const.u32 	%r3, [keccakf_rotc+52];
	ld.const.u32 	%r47, [keccakf_piln+56];
	ld.const.u32 	%r4, [keccakf_rotc+56];
	ld.const.u32 	%r48, [keccakf_piln+60];
	ld.const.u32 	%r5, [keccakf_rotc+60];
	ld.const.u32 	%r49, [keccakf_piln+64];
	ld.const.u32 	%r6, [keccakf_rotc+64];
	ld.const.u32 	%r50, [keccakf_piln+68];
	ld.const.u32 	%r51, [keccakf_piln+72];
	ld.const.u32 	%r52, [keccakf_piln+76];
	ld.const.u32 	%r53, [keccakf_piln+80];
	ld.const.u32 	%r54, [keccakf_piln+84];
	ld.const.u32 	%r55, [keccakf_piln+88];
	ld.const.u32 	%r56, [keccakf_piln+92];
	mul.wide.s32 	%rd172, %r33, 8;
	add.s64 	%rd10, %rd2, %rd172;
	mul.wide.s32 	%rd173, %r34, 8;
	add.s64 	%rd11, %rd2, %rd173;
	mul.wide.s32 	%rd174, %r35, 8;
	add.s64 	%rd12, %rd2, %rd174;
	mul.wide.s32 	%rd175, %r36, 8;
	add.s64 	%rd13, %rd2, %rd175;
	mul.wide.s32 	%rd176, %r37, 8;
	add.s64 	%rd14, %rd2, %rd176;
	mul.wide.s32 	%rd177, %r38, 8;
	add.s64 	%rd15, %rd2, %rd177;
	mul.wide.s32 	%rd178, %r39, 8;
	add.s64 	%rd16, %rd2, %rd178;
	mul.wide.s32 	%rd179, %r40, 8;
	add.s64 	%rd17, %rd2, %rd179;
	mul.wide.s32 	%rd180, %r41, 8;
	add.s64 	%rd18, %rd2, %rd180;
	mul.wide.s32 	%rd181, %r42, 8;
	add.s64 	%rd19, %rd2, %rd181;
	mul.wide.s32 	%rd182, %r43, 8;
	add.s64 	%rd20, %rd2, %rd182;
	mul.wide.s32 	%rd183, %r44, 8;
	add.s64 	%rd21, %rd2, %rd183;
	mul.wide.s32 	%rd184, %r45, 8;
	add.s64 	%rd22, %rd2, %rd184;
	mul.wide.s32 	%rd185, %r46, 8;
	add.s64 	%rd23, %rd2, %rd185;
	mul.wide.s32 	%rd186, %r47, 8;
	add.s64 	%rd24, %rd2, %rd186;
	mul.wide.s32 	%rd187, %r48, 8;
	add.s64 	%rd25, %rd2, %rd187;
	mul.wide.s32 	%rd188, %r49, 8;
	add.s64 	%rd26, %rd2, %rd188;
	mul.wide.s32 	%rd189, %r50, 8;
	add.s64 	%rd27, %rd2, %rd189;
	mul.wide.s32 	%rd190, %r51, 8;
	add.s64 	%rd28, %rd2, %rd190;
	mul.wide.s32 	%rd191, %r52, 8;
	add.s64 	%rd29, %rd2, %rd191;
	mul.wide.s32 	%rd192, %r53, 8;
	add.s64 	%rd30, %rd2, %rd192;
	mul.wide.s32 	%rd193, %r54, 8;
	add.s64 	%rd31, %rd2, %rd193;
	mul.wide.s32 	%rd194, %r55, 8;
	add.s64 	%rd32, %rd2, %rd194;
	mul.wide.s32 	%rd195, %r56, 8;
	add.s64 	%rd33, %rd2, %rd195;
	mov.b32 	%r175, 0;
	mov.b64 	%rd382, 1;
	mov.b64 	%rd375, -9223372036854775808;
	mov.u64 	%rd358, keccakf_rndc;
	ld.const.u32 	%r80, [keccakf_rotc];
	ld.const.u32 	%r84, [keccakf_rotc+4];
	ld.const.u32 	%r88, [keccakf_rotc+8];
	ld.const.u32 	%r92, [keccakf_rotc+12];
	ld.const.u32 	%r96, [keccakf_rotc+16];
	ld.const.u32 	%r108, [keccakf_rotc+28];
	ld.const.u32 	%r112, [keccakf_rotc+32];
	ld.const.u32 	%r116, [keccakf_rotc+36];
	ld.const.u32 	%r120, [keccakf_rotc+40];
	ld.const.u32 	%r124, [keccakf_rotc+44];
	ld.const.u32 	%r128, [keccakf_rotc+48];
	ld.const.u32 	%r148, [keccakf_rotc+68];
	ld.const.u32 	%r152, [keccakf_rotc+72];
	ld.const.u32 	%r156, [keccakf_rotc+76];
	ld.const.u32 	%r160, [keccakf_rotc+80];
	ld.const.u32 	%r164, [keccakf_rotc+84];
	ld.const.u32 	%r168, [keccakf_rotc+88];
	ld.const.u32 	%r172, [keccakf_rotc+92];
	mov.u64 	%rd360, %rd359;
	mov.u64 	%rd361, %rd359;
	mov.u64 	%rd362, %rd359;
	mov.u64 	%rd364, %rd359;
	mov.u64 	%rd365, %rd359;
	mov.u64 	%rd366, %rd359;
	mov.u64 	%rd367, %rd359;
	mov.u64 	%rd369, %rd359;
	mov.u64 	%rd370, %rd359;
	mov.u64 	%rd371, %rd359;
	mov.u64 	%rd372, %rd359;
	mov.u64 	%rd374, %rd359;
	mov.u64 	%rd376, %rd359;
	mov.u64 	%rd377, %rd359;
	mov.u64 	%rd379, %rd359;
	mov.u64 	%rd380, %rd359;
	mov.u64 	%rd381, %rd359;
$L__BB0_2:
	xor.b64  	%rd196, %rd382, %rd383;
	xor.b64  	%rd197, %rd196, %rd381;
	xor.b64  	%rd198, %rd197, %rd380;
	xor.b64  	%rd199, %rd198, %rd379;
	xor.b64  	%rd200, %rd377, %rd378;
	xor.b64  	%rd201, %rd200, %rd376;
	xor.b64  	%rd202, %rd201, %rd375;
	xor.b64  	%rd203, %rd202, %rd374;
	xor.b64  	%rd204, %rd372, %rd373;
	xor.b64  	%rd205, %rd204, %rd371;
	xor.b64  	%rd206, %rd205, %rd370;
	xor.b64  	%rd207, %rd206, %rd369;
	xor.b64  	%rd208, %rd367, %rd368;
	xor.b64  	%rd209, %rd208, %rd366;
	xor.b64  	%rd210, %rd209, %rd365;
	xor.b64  	%rd211, %rd210, %rd364;
	xor.b64  	%rd212, %rd362, %rd363;
	xor.b64  	%rd213, %rd212, %rd361;
	xor.b64  	%rd214, %rd213, %rd360;
	xor.b64  	%rd215, %rd214, %rd359;
	cvt.u32.u64 	%r59, %rd203;
	mov.b32 	%r76, 1;
	// begin inline asm
	shf.l.wrap.b32 %r57, %r59, %r59, %r76;
	// end inline asm
	cvt.u64.u32 	%rd216, %r57;
	xor.b64  	%rd217, %rd215, %rd216;
	xor.b64  	%rd218, %rd217, %rd383;
	st.local.u64 	[%rd2], %rd218;
	xor.b64  	%rd219, %rd217, %rd382;
	st.local.u64 	[%rd2+40], %rd219;
	xor.b64  	%rd220, %rd217, %rd381;
	st.local.u64 	[%rd2+80], %rd220;
	xor.b64  	%rd221, %rd217, %rd380;
	st.local.u64 	[%rd2+120], %rd221;
	xor.b64  	%rd222, %rd217, %rd379;
	st.local.u64 	[%rd2+160], %rd222;
	cvt.u32.u64 	%r63, %rd207;
	// begin inline asm
	shf.l.wrap.b32 %r61, %r63, %r63, %r76;
	// end inline asm
	cvt.u64.u32 	%rd223, %r61;
	xor.b64  	%rd224, %rd199, %rd223;
	xor.b64  	%rd225, %rd224, %rd378;
	st.local.u64 	[%rd2+8], %rd225;
	xor.b64  	%rd226, %rd224, %rd377;
	st.local.u64 	[%rd2+48], %rd226;
	xor.b64  	%rd227, %rd224, %rd376;
	st.local.u64 	[%rd2+88], %rd227;
	xor.b64  	%rd228, %rd224, %rd375;
	st.local.u64 	[%rd2+128], %rd228;
	xor.b64  	%rd229, %rd224, %rd374;
	st.local.u64 	[%rd2+168], %rd229;
	cvt.u32.u64 	%r67, %rd211;
	// begin inline asm
	shf.l.wrap.b32 %r65, %r67, %r67, %r76;
	// end inline asm
	cvt.u64.u32 	%rd230, %r65;
	xor.b64  	%rd231, %rd203, %rd230;
	xor.b64  	%rd232, %rd231, %rd373;
	st.local.u64 	[%rd2+16], %rd232;
	xor.b64  	%rd233, %rd231, %rd372;
	st.local.u64 	[%rd2+56], %rd233;
	xor.b64  	%rd234, %rd231, %rd371;
	st.local.u64 	[%rd2+96], %rd234;
	xor.b64  	%rd235, %rd231, %rd370;
	st.local.u64 	[%rd2+136], %rd235;
	xor.b64  	%rd236, %rd231, %rd369;
	st.local.u64 	[%rd2+176], %rd236;
	cvt.u32.u64 	%r71, %rd215;
	// begin inline asm
	shf.l.wrap.b32 %r69, %r71, %r71, %r76;
	// end inline asm
	cvt.u64.u32 	%rd237, %r69;
	xor.b64  	%rd238, %rd207, %rd237;
	xor.b64  	%rd239, %rd238, %rd368;
	st.local.u64 	[%rd2+24], %rd239;
	xor.b64  	%rd240, %rd238, %rd367;
	st.local.u64 	[%rd2+64], %rd240;
	xor.b64  	%rd241, %rd238, %rd366;
	st.local.u64 	[%rd2+104], %rd241;
	xor.b64  	%rd242, %rd238, %rd365;
	st.local.u64 	[%rd2+144], %rd242;
	xor.b64  	%rd243, %rd238, %rd364;
	st.local.u64 	[%rd2+184], %rd243;
	cvt.u32.u64 	%r75, %rd199;
	// begin inline asm
	shf.l.wrap.b32 %r73, %r75, %r75, %r76;
	// end inline asm
	cvt.u64.u32 	%rd244, %r73;
	xor.b64  	%rd245, %rd211, %rd244;
	xor.b64  	%rd246, %rd245, %rd363;
	st.local.u64 	[%rd2+32], %rd246;
	xor.b64  	%rd247, %rd245, %rd362;
	st.local.u64 	[%rd2+72], %rd247;
	xor.b64  	%rd248, %rd245, %rd361;
	st.local.u64 	[%rd2+112], %rd248;
	xor.b64  	%rd249, %rd245, %rd360;
	st.local.u64 	[%rd2+152], %rd249;
	xor.b64  	%rd250, %rd245, %rd359;
	st.local.u64 	[%rd2+192], %rd250;
	ld.local.u32 	%r82, [%rd10];
	cvt.u32.u64 	%r79, %rd225;
	// begin inline asm
	shf.l.wrap.b32 %r77, %r79, %r79, %r80;
	// end inline asm
	cvt.u64.u32 	%rd251, %r77;
	st.local.u64 	[%rd10], %rd251;
	ld.local.u32 	%r86, [%rd11];
	// begin inline asm
	shf.l.wrap.b32 %r81, %r82, %r82, %r84;
	// end inline asm
	cvt.u64.u32 	%rd252, %r81;
	st.local.u64 	[%rd11], %rd252;
	ld.local.u32 	%r90, [%rd12];
	// begin inline asm
	shf.l.wrap.b32 %r85, %r86, %r86, %r88;
	// end inline asm
	cvt.u64.u32 	%rd253, %r85;
	st.local.u64 	[%rd12], %rd253;
	ld.local.u32 	%r94, [%rd13];
	// begin inline asm
	shf.l.wrap.b32 %r89, %r90, %r90, %r92;
	// end inline asm
	cvt.u64.u32 	%rd254, %r89;
	st.local.u64 	[%rd13], %rd254;
	ld.local.u32 	%r98, [%rd14];
	// begin inline asm
	shf.l.wrap.b32 %r93, %r94, %r94, %r96;
	// end inline asm
	cvt.u64.u32 	%rd255, %r93;
	st.local.u64 	[%rd14], %rd255;
	ld.local.u32 	%r102, [%rd15];
	// begin inline asm
	shf.l.wrap.b32 %r97, %r98, %r98, %r1;
	// end inline asm
	cvt.u64.u32 	%rd256, %r97;
	st.local.u64 	[%rd15], %rd256;
	ld.local.u32 	%r106, [%rd16];
	// begin inline asm
	shf.l.wrap.b32 %r101, %r102, %r102, %r2;
	// end inline asm
	cvt.u64.u32 	%rd257, %r101;
	st.local.u64 	[%rd16], %rd257;
	ld.local.u32 	%r110, [%rd17];
	// begin inline asm
	shf.l.wrap.b32 %r105, %r106, %r106, %r108;
	// end inline asm
	cvt.u64.u32 	%rd258, %r105;
	st.local.u64 	[%rd17], %rd258;
	ld.local.u32 	%r114, [%rd18];
	// begin inline asm
	shf.l.wrap.b32 %r109, %r110, %r110, %r112;
	// end inline asm
	cvt.u64.u32 	%rd259, %r109;
	st.local.u64 	[%rd18], %rd259;
	ld.local.u32 	%r118, [%rd19];
	// begin inline asm
	shf.l.wrap.b32 %r113, %r114, %r114, %r116;
	// end inline asm
	cvt.u64.u32 	%rd260, %r113;
	st.local.u64 	[%rd19], %rd260;
	ld.local.u32 	%r122, [%rd20];
	// begin inline asm
	shf.l.wrap.b32 %r117, %r118, %r118, %r120;
	// end inline asm
	cvt.u64.u32 	%rd261, %r117;
	st.local.u64 	[%rd20], %rd261;
	ld.local.u32 	%r126, [%rd21];
	// begin inline asm
	shf.l.wrap.b32 %r121, %r122, %r122, %r124;
	// end inline asm
	cvt.u64.u32 	%rd262, %r121;
	st.local.u64 	[%rd21], %rd262;
	ld.local.u32 	%r130, [%rd22];
	// begin inline asm
	shf.l.wrap.b32 %r125, %r126, %r126, %r128;
	// end inline asm
	cvt.u64.u32 	%rd263, %r125;
	st.local.u64 	[%rd22], %rd263;
	ld.local.u32 	%r134, [%rd23];
	// begin inline asm
	shf.l.wrap.b32 %r129, %r130, %r130, %r3;
	// end inline asm
	cvt.u64.u32 	%rd264, %r129;
	st.local.u64 	[%rd23], %rd264;
	ld.local.u32 	%r138, [%rd24];
	// begin inline asm
	shf.l.wrap.b32 %r133, %r134, %r134, %r4;
	// end inline asm
	cvt.u64.u32 	%rd265, %r133;
	st.local.u64 	[%rd24], %rd265;
	ld.local.u32 	%r142, [%rd25];
	// begin inline asm
	shf.l.wrap.b32 %r137, %r138, %r138, %r5;
	// end inline asm
	cvt.u64.u32 	%rd266, %r137;
	st.local.u64 	[%rd25], %rd266;
	ld.local.u32 	%r146, [%rd26];
	// begin inline asm
	shf.l.wrap.b32 %r141, %r142, %r142, %r6;
	// end inline asm
	cvt.u64.u32 	%rd267, %r141;
	st.local.u64 	[%rd26], %rd267;
	ld.local.u32 	%r150, [%rd27];
	// begin inline asm
	shf.l.wrap.b32 %r145, %r146, %r146, %r148;
	// end inline asm
	cvt.u64.u32 	%rd268, %r145;
	st.local.u64 	[%rd27], %rd268;
	ld.local.u32 	%r154, [%rd28];
	// begin inline asm
	shf.l.wrap.b32 %r149, %r150, %r150, %r152;
	// end inline asm
	cvt.u64.u32 	%rd269, %r149;
	st.local.u64 	[%rd28], %rd269;
	ld.local.u32 	%r158, [%rd29];
	// begin inline asm
	shf.l.wrap.b32 %r153, %r154, %r154, %r156;
	// end inline asm
	cvt.u64.u32 	%rd270, %r153;
	st.local.u64 	[%rd29], %rd270;
	ld.local.u32 	%r162, [%rd30];
	// begin inline asm
	shf.l.wrap.b32 %r157, %r158, %r158, %r160;
	// end inline asm
	cvt.u64.u32 	%rd271, %r157;
	st.local.u64 	[%rd30], %rd271;
	ld.local.u32 	%r166, [%rd31];
	// begin inline asm
	shf.l.wrap.b32 %r161, %r162, %r162, %r164;
	// end inline asm
	cvt.u64.u32 	%rd272, %r161;
	st.local.u64 	[%rd31], %rd272;
	ld.local.u32 	%r170, [%rd32];
	// begin inline asm
	shf.l.wrap.b32 %r165, %r166, %r166, %r168;
	// end inline asm
	cvt.u64.u32 	%rd273, %r165;
	st.local.u64 	[%rd32], %rd273;
	// begin inline asm
	shf.l.wrap.b32 %r169, %r170, %r170, %r172;
	// end inline asm
	cvt.u64.u32 	%rd274, %r169;
	st.local.u64 	[%rd33], %rd274;
	ld.local.u64 	%rd275, [%rd2];
	ld.local.u64 	%rd276, [%rd2+8];
	ld.local.u64 	%rd277, [%rd2+16];
	ld.local.u64 	%rd278, [%rd2+24];
	ld.local.u64 	%rd279, [%rd2+32];
	not.b64 	%rd280, %rd276;
	and.b64  	%rd281, %rd277, %rd280;
	not.b64 	%rd282, %rd277;
	and.b64  	%rd283, %rd278, %rd282;
	xor.b64  	%rd378, %rd276, %rd283;
	st.local.u64 	[%rd2+8], %rd378;
	not.b64 	%rd284, %rd278;
	and.b64  	%rd285, %rd279, %rd284;
	xor.b64  	%rd373, %rd277, %rd285;
	st.local.u64 	[%rd2+16], %rd373;
	not.b64 	%rd286, %rd279;
	and.b64  	%rd287, %rd275, %rd286;
	xor.b64  	%rd368, %rd278, %rd287;
	st.local.u64 	[%rd2+24], %rd368;
	not.b64 	%rd288, %rd275;
	and.b64  	%rd289, %rd276, %rd288;
	xor.b64  	%rd363, %rd279, %rd289;
	st.local.u64 	[%rd2+32], %rd363;
	ld.local.u64 	%rd290, [%rd2+40];
	ld.local.u64 	%rd291, [%rd2+48];
	ld.local.u64 	%rd292, [%rd2+56];
	ld.local.u64 	%rd293, [%rd2+64];
	ld.local.u64 	%rd294, [%rd2+72];
	not.b64 	%rd295, %rd291;
	and.b64  	%rd296, %rd292, %rd295;
	xor.b64  	%rd382, %rd290, %rd296;
	st.local.u64 	[%rd2+40], %rd382;
	not.b64 	%rd297, %rd292;
	and.b64  	%rd298, %rd293, %rd297;
	xor.b64  	%rd377, %rd291, %rd298;
	st.local.u64 	[%rd2+48], %rd377;
	not.b64 	%rd299, %rd293;
	and.b64  	%rd300, %rd294, %rd299;
	xor.b64  	%rd372, %rd292, %rd300;
	st.local.u64 	[%rd2+56], %rd372;
	not.b64 	%rd301, %rd294;
	and.b64  	%rd302, %rd290, %rd301;
	xor.b64  	%rd367, %rd293, %rd302;
	st.local.u64 	[%rd2+64], %rd367;
	not.b64 	%rd303, %rd290;
	and.b64  	%rd304, %rd291, %rd303;
	xor.b64  	%rd362, %rd294, %rd304;
	st.local.u64 	[%rd2+72], %rd362;
	ld.local.u64 	%rd305, [%rd2+80];
	ld.local.u64 	%rd306, [%rd2+88];
	ld.local.u64 	%rd307, [%rd2+96];
	ld.local.u64 	%rd308, [%rd2+104];
	ld.local.u64 	%rd309, [%rd2+112];
	not.b64 	%rd310, %rd306;
	and.b64  	%rd311, %rd307, %rd310;
	xor.b64  	%rd381, %rd305, %rd311;
	st.local.u64 	[%rd2+80], %rd381;
	not.b64 	%rd312, %rd307;
	and.b64  	%rd313, %rd308, %rd312;
	xor.b64  	%rd376, %rd306, %rd313;
	st.local.u64 	[%rd2+88], %rd376;
	not.b64 	%rd314, %rd308;
	and.b64  	%rd315, %rd309, %rd314;
	xor.b64  	%rd371, %rd307, %rd315;
	st.local.u64 	[%rd2+96], %rd371;
	not.b64 	%rd316, %rd309;
	and.b64  	%rd317, %rd305, %rd316;
	xor.b64  	%rd366, %rd308, %rd317;
	st.local.u64 	[%rd2+104], %rd366;
	not.b64 	%rd318, %rd305;
	and.b64  	%rd319, %rd306, %rd318;
	xor.b64  	%rd361, %rd309, %rd319;
	st.local.u64 	[%rd2+112], %rd361;
	ld.local.u64 	%rd320, [%rd2+120];
	ld.local.u64 	%rd321, [%rd2+128];
	ld.local.u64 	%rd322, [%rd2+136];
	ld.local.u64 	%rd323, [%rd2+144];
	ld.local.u64 	%rd324, [%rd2+152];
	not.b64 	%rd325, %rd321;
	and.b64  	%rd326, %rd322, %rd325;
	xor.b64  	%rd380, %rd320, %rd326;
	st.local.u64 	[%rd2+120], %rd380;
	not.b64 	%rd327, %rd322;
	and.b64  	%rd328, %rd323, %rd327;
	xor.b64  	%rd375, %rd321, %rd328;
	st.local.u64 	[%rd2+128], %rd375;
	not.b64 	%rd329, %rd323;
	and.b64  	%rd330, %rd324, %rd329;
	xor.b64  	%rd370, %rd322, %rd330;
	st.local.u64 	[%rd2+136], %rd370;
	not.b64 	%rd331, %rd324;
	and.b64  	%rd332, %rd320, %rd331;
	xor.b64  	%rd365, %rd323, %rd332;
	st.local.u64 	[%rd2+144], %rd365;
	not.b64 	%rd333, %rd320;
	and.b64  	%rd334, %rd321, %rd333;
	xor.b64  	%rd360, %rd324, %rd334;
	st.local.u64 	[%rd2+152], %rd360;
	ld.local.u64 	%rd335, [%rd2+160];
	ld.local.u64 	%rd336, [%rd2+168];
	ld.local.u64 	%rd337, [%rd2+176];
	ld.local.u64 	%rd338, [%rd2+184];
	ld.local.u64 	%rd339, [%rd2+192];
	not.b64 	%rd340, %rd336;
	and.b64  	%rd341, %rd337, %rd340;
	xor.b64  	%rd379, %rd335, %rd341;
	st.local.u64 	[%rd2+160], %rd379;
	not.b64 	%rd342, %rd337;
	and.b64  	%rd343, %rd338, %rd342;
	xor.b64  	%rd374, %rd336, %rd343;
	st.local.u64 	[%rd2+168], %rd374;
	not.b64 	%rd344, %rd338;
	and.b64  	%rd345, %rd339, %rd344;
	xor.b64  	%rd369, %rd337, %rd345;
	st.local.u64 	[%rd2+176], %rd369;
	not.b64 	%rd346, %rd339;
	and.b64  	%rd347, %rd335, %rd346;
	xor.b64  	%rd364, %rd338, %rd347;
	st.local.u64 	[%rd2+184], %rd364;
	not.b64 	%rd348, %rd335;
	and.b64  	%rd349, %rd336, %rd348;
	xor.b64  	%rd359, %rd339, %rd349;
	st.local.u64 	[%rd2+192], %rd359;
	ld.const.u64 	%rd350, [%rd358];
	xor.b64  	%rd351, %rd281, %rd350;
	xor.b64  	%rd383, %rd351, %rd275;
	st.local.u64 	[%rd2], %rd383;
	add.s32 	%r175, %r175, 1;
	add.s64 	%rd358, %rd358, 8;
	setp.ne.s32 	%p2, %r175, 24;
	@%p2 bra 	$L__BB0_2;
	ld.param.u64 	%rd356, [_Z13keccak_kernelPhS_mPmPi_param_1];
	st.local.v2.u64 	[%rd3], {%rd383, %rd378};
	st.local.v2.u64 	[%rd3+16], {%rd373, %rd368};
	cvta.to.global.u64 	%rd86, %rd356;
	mov.b32 	%r176, 0;
$L__BB0_4:
	cvt.u64.u32 	%rd352, %r176;
	add.s64 	%rd353, %rd3, %rd352;
	ld.local.u8 	%rs1, [%rd353];
	add.s64 	%rd354, %rd86, %rd352;
	ld.global.u8 	%rs2, [%rd354];
	setp.lt.u16 	%p3, %rs1, %rs2;
	@%p3 bra 	$L__BB0_6;
	setp.le.u16 	%p4, %rs1, %rs2;
	add.s32 	%r10, %r176, 1;
	setp.lt.u32 	%p5, %r176, 31;
	and.pred  	%p6, %p4, %p5;
	mov.u32 	%r176, %r10;
	@%p6 bra 	$L__BB0_4;
	bra.uni 	$L__BB0_8;
$L__BB0_6:
	atom.relaxed.global.cas.b32 	%r174, [%rd1], 0, 1;
	setp.ne.s32 	%p7, %r174, 0;
	@%p7 bra 	$L__BB0_8;
	ld.param.u64 	%rd357, [_Z13keccak_kernelPhS_mPmPi_param_3];
	cvta.to.global.u64 	%rd355, %rd357;
	st.global.u64 	[%rd355], %rd4;
$L__BB0_8:
	ret;

}


// ===== COMPILED SASS (sm_100) =====

	.target	sm_100

	.elftype	@"ET_EXEC"


//--------------------- .note.nv.tkinfo           --------------------------
	.section	.note.nv.tkinfo,"",@"SHT_NOTE"
	.sectionflags	@"SHF_NOTE_NV_TKINFO"
	.tkinfo
        /*0018*/ 	.word	0x00000002
        /*0030*/ 	.string	""
        /*0030*/ 	.string	"ptxas"
        /*0030*/ 	.string	"Cuda compilation tools, release 13.0, V13.0.88"
        /*0030*/ 	.string	"Build cuda_13.0.r13.0/compiler.36424714_0"
        /*0030*/ 	.string	"-arch sm_100 -m 64 "



//--------------------- .note.nv.cuinfo           --------------------------
	.section	.note.nv.cuinfo,"",@"SHT_NOTE"
	.sectionflags	@"SHF_NOTE_NV_CUINFO"
        /*0018*/ 	.short	0x0002
        /*001a*/ 	.short	0x0064
        /*001c*/ 	.short	0x0082
	.zero		2


//--------------------- .nv.info                  --------------------------
	.section	.nv.info,"",@"SHT_CUDA_INFO"
	.align	4


	//----- nvinfo : EIATTR_REGCOUNT
	.align		4
        /*0000*/ 	.byte	0x04, 0x2f
        /*0002*/ 	.short	(.L_4 - .L_3)
	.align		4
.L_3:
        /*0004*/ 	.word	index@(_Z13keccak_kernelPhS_mPmPi)
        /*0008*/ 	.word	0x00000048


	//----- nvinfo : EIATTR_FRAME_SIZE
	.align		4
.L_4:
        /*000c*/ 	.byte	0x04, 0x11
        /*000e*/ 	.short	(.L_6 - .L_5)
	.align		4
.L_5:
        /*0010*/ 	.word	index@(_Z13keccak_kernelPhS_mPmPi)
        /*0014*/ 	.word	0x000000f0


	//----- nvinfo : EIATTR_MIN_STACK_SIZE
	.align		4
.L_6:
        /*0018*/ 	.byte	0x04, 0x12
        /*001a*/ 	.short	(.L_8 - .L_7)
	.align		4
.L_7:
        /*001c*/ 	.word	index@(_Z13keccak_kernelPhS_mPmPi)
        /*0020*/ 	.word	0x000000f0
.L_8:


//--------------------- .nv.compat                --------------------------
	.section	.nv.compat,"",@"SHT_CUDA_COMPAT_INFO"
	.align	4
        /*0000*/ 	.byte	0x02, 0x09, 0x00, 0x00, 0x02, 0x02, 0x01, 0x00, 0x02, 0x05, 0x05, 0x00, 0x03, 0x07, 0x01, 0x01
        /*0010*/ 	.byte	0x02, 0x03, 0x00, 0x00, 0x02, 0x06, 0x01, 0x00, 0x04, 0x0b, 0x08, 0x00, 0x09, 0x00, 0x00, 0x00
        /*0020*/ 	.byte	0x00, 0x00, 0x00, 0x00


//--------------------- .nv.info._Z13keccak_kernelPhS_mPmPi --------------------------
	.section	.nv.info._Z13keccak_kernelPhS_mPmPi,"",@"SHT_CUDA_INFO"
	.sectionflags	@""
	.align	4


	//----- nvinfo : EIATTR_CUDA_API_VERSION
	.align		4
        /*0000*/ 	.byte	0x04, 0x37
        /*0002*/ 	.short	(.L_10 - .L_9)
.L_9:
        /*0004*/ 	.word	0x00000082


	//----- nvinfo : EIATTR_KPARAM_INFO
	.align		4
.L_10:
        /*0008*/ 	.byte	0x04, 0x17
        /*000a*/ 	.short	(.L_12 - .L_11)
.L_11:
        /*000c*/ 	.word	0x00000000
        /*0010*/ 	.short	0x0004
        /*0012*/ 	.short	0x0020
        /*0014*/ 	.byte	0x00, 0xf5, 0x21, 0x00


	//----- nvinfo : EIATTR_KPARAM_INFO
	.align		4
.L_12:
        /*0018*/ 	.byte	0x04, 0x17
        /*001a*/ 	.short	(.L_14 - .L_13)
.L_13:
        /*001c*/ 	.word	0x00000000
        /*0020*/ 	.short	0x0003
        /*0022*/ 	.short	0x0018
        /*0024*/ 	.byte	0x00, 0xf5, 0x21, 0x00


	//----- nvinfo : EIATTR_KPARAM_INFO
	.align		4
.L_14:
        /*0028*/ 	.byte	0x04, 0x17
        /*002a*/ 	.short	(.L_16 - .L_15)
.L_15:
        /*002c*/ 	.word	0x00000000
        /*0030*/ 	.short	0x0002
        /*0032*/ 	.short	0x0010
        /*0034*/ 	.byte	0x00, 0xf0, 0x21, 0x00


	//----- nvinfo : EIATTR_KPARAM_INFO
	.align		4
.L_16:
        /*0038*/ 	.byte	0x04, 0x17
        /*003a*/ 	.short	(.L_18 - .L_17)
.L_17:
        /*003c*/ 	.word	0x00000000
        /*0040*/ 	.short	0x0001
        /*0042*/ 	.short	0x0008
        /*0044*/ 	.byte	0x00, 0xf5, 0x21, 0x00


	//----- nvinfo : EIATTR_KPARAM_INFO
	.align		4
.L_18:
        /*0048*/ 	.byte	0x04, 0x17
        /*004a*/ 	.short	(.L_20 - .L_19)
.L_19:
        /*004c*/ 	.word	0x00000000
        /*0050*/ 	.short	0x0000
        /*0052*/ 	.short	0x0000
        /*0054*/ 	.byte	0x00, 0xf5, 0x21, 0x00


	//----- nvinfo : EIATTR_SPARSE_MMA_MASK
	.align		4
.L_20:
        /*0058*/ 	.byte	0x03, 0x50
        /*005a*/ 	.short	0x0000


	//----- nvinfo : EIATTR_MAXREG_COUNT
	.align		4
        /*005c*/ 	.byte	0x03, 0x1b
        /*005e*/ 	.short	0x00ff


	//----- nvinfo : EIATTR_MERCURY_ISA_VERSION
	.align		4
        /*0060*/ 	.byte	0x03, 0x5f
        /*0062*/ 	.short	0x0101


	//----- nvinfo : EIATTR_VRC_CTA_INIT_COUNT
	.align		4
        /*0064*/ 	.byte	0x02, 0x4a
	.zero		1
	.zero		1


	//----- nvinfo : EIATTR_EXIT_INSTR_OFFSETS
	.align		4
        /*0068*/ 	.byte	0x04, 0x1c
        /*006a*/ 	.short	(.L_22 - .L_21)


	//   ....[0]....
.L_21:
        /*006c*/ 	.word	0x00000080


	//   ....[1]....
        /*0070*/ 	.word	0x00001e90


	//   ....[2]....
        /*0074*/ 	.word	0x00001f20


	//   ....[3]....
        /*0078*/ 	.word	0x00001f50


	//----- nvinfo : EIATTR_CRS_STACK_SIZE
	.align		4
.L_22:
        /*007c*/ 	.byte	0x04, 0x1e
        /*007e*/ 	.short	(.L_24 - .L_23)
.L_23:
        /*0080*/ 	.word	0x00000000


	//----- nvinfo : EIATTR_CBANK_PARAM_SIZE
	.align		4
.L_24:
        /*0084*/ 	.byte	0x03, 0x19
        /*0086*/ 	.short	0x0028


	//----- nvinfo : EIATTR_PARAM_CBANK
	.align		4
        /*0088*/ 	.byte	0x04, 0x0a
        /*008a*/ 	.short	(.L_26 - .L_25)
	.align		4
.L_25:
        /*008c*/ 	.word	index@(.nv.constant0._Z13keccak_kernelPhS_mPmPi)
        /*0090*/ 	.short	0x0380
        /*0092*/ 	.short	0x0028


	//----- nvinfo : EIATTR_SW_WAR
	.align		4
.L_26:
        /*0094*/ 	.byte	0x04, 0x36
        /*0096*/ 	.short	(.L_28 - .L_27)
.L_27:
        /*0098*/ 	.word	0x00000008
.L_28:


//--------------------- .nv.callgraph             --------------------------
	.section	.nv.callgraph,"",@"SHT_CUDA_CALLGRAPH"
	.align	4
	.sectionentsize	8
	.align		4
        /*0000*/ 	.word	0x00000000
	.align		4
        /*0004*/ 	.word	0xffffffff
	.align		4
        /*0008*/ 	.word	0x00000000
	.align		4
        /*000c*/ 	.word	0xfffffffe
	.align		4
        /*0010*/ 	.word	0x00000000
	.align		4
        /*0014*/ 	.word	0xfffffffd
	.align		4
        /*0018*/ 	.word	0x00000000
	.align		4
        /*001c*/ 	.word	0xfffffffc


//--------------------- .nv.constant3             --------------------------
	.section	.nv.constant3,"a",@progbits
	.align	8
.nv.constant3:
	.type		keccakf_rndc,@object
	.size		keccakf_rndc,(keccakf_rotc - keccakf_rndc)
keccakf_rndc:
        /*0000*/ 	.byte	0x01, 0x00, 0x00, 0x00, 0x00, 0x00, 0x00, 0x00, 0x82, 0x80, 0x00, 0x00, 0x00, 0x00, 0x00, 0x00
        /* <DEDUP_REMOVED lines=11> */
	.type		keccakf_rotc,@object
	.size		keccakf_rotc,(keccakf_piln - keccakf_rotc)
keccakf_rotc:
        /*00c0*/ 	.byte	0x01, 0x00, 0x00, 0x00, 0x03, 0x00, 0x00, 0x00, 0x06, 0x00, 0x00, 0x00, 0x0a, 0x00, 0x00, 0x00
        /*00d0*/ 	.byte	0x0f, 0x00, 0x00, 0x00, 0x15, 0x00, 0x00, 0x00, 0x1c, 0x00, 0x00, 0x00, 0x24, 0x00, 0x00, 0x00
        /*00e0*/ 	.byte	0x2d, 0x00, 0x00, 0x00, 0x37, 0x00, 0x00, 0x00, 0x02, 0x00, 0x00, 0x00, 0x0e, 0x00, 0x00, 0x00
        /*00f0*/ 	.byte	0x1b, 0x00, 0x00, 0x00, 0x29, 0x00, 0x00, 0x00, 0x38, 0x00, 0x00, 0x00, 0x08, 0x00, 0x00, 0x00
        /*0100*/ 	.byte	0x19, 0x00, 0x00, 0x00, 0x2b, 0x00, 0x00, 0x00, 0x3e, 0x00, 0x00, 0x00, 0x12, 0x00, 0x00, 0x00
        /*0110*/ 	.byte	0x27, 0x00, 0x00, 0x00, 0x3d, 0x00, 0x00, 0x00, 0x14, 0x00, 0x00, 0x00, 0x2c, 0x00, 0x00, 0x00
	.type		keccakf_piln,@object
	.size		keccakf_piln,(.L_2 - keccakf_piln)
keccakf_piln:
        /*0120*/ 	.byte	0x0a, 0x00, 0x00, 0x00, 0x07, 0x00, 0x00, 0x00, 0x0b, 0x00, 0x00, 0x00, 0x11, 0x00, 0x00, 0x00
        /*0130*/ 	.byte	0x12, 0x00, 0x00, 0x00, 0x03, 0x00, 0x00, 0x00, 0x05, 0x00, 0x00, 0x00, 0x10, 0x00, 0x00, 0x00
        /*0140*/ 	.byte	0x08, 0x00, 0x00, 0x00, 0x15, 0x00, 0x00, 0x00, 0x18, 0x00, 0x00, 0x00, 0x04, 0x00, 0x00, 0x00
        /*0150*/ 	.byte	0x0f, 0x00, 0x00, 0x00, 0x17, 0x00, 0x00, 0x00, 0x13, 0x00, 0x00, 0x00, 0x0d, 0x00, 0x00, 0x00
        /*0160*/ 	.byte	0x0c, 0x00, 0x00, 0x00, 0x02, 0x00, 0x00, 0x00, 0x14, 0x00, 0x00, 0x00, 0x0e, 0x00, 0x00, 0x00
        /*0170*/ 	.byte	0x16, 0x00, 0x00, 0x00, 0x09, 0x00, 0x00, 0x00, 0x06, 0x00, 0x00, 0x00, 0x01, 0x00, 0x00, 0x00
.L_2:


//--------------------- .text._Z13keccak_kernelPhS_mPmPi --------------------------
	.section	.text._Z13keccak_kernelPhS_mPmPi,"ax",@progbits
	.align	128
        .global         _Z13keccak_kernelPhS_mPmPi
        .type           _Z13keccak_kernelPhS_mPmPi,@function
        .size           _Z13keccak_kernelPhS_mPmPi,(.L_x_5 - _Z13keccak_kernelPhS_mPmPi)
        .other          _Z13keccak_kernelPhS_mPmPi,@"STO_CUDA_ENTRY STV_DEFAULT"
_Z13keccak_kernelPhS_mPmPi:
.text._Z13keccak_kernelPhS_mPmPi:
[----:B------:R-:W0:Y:S08]  /*0000*/  LDC R1, c[0x0][0x37c] ;  /* 0x0000df00ff017b82 */ /* 0x000e300000000800 */
[----:B------:R-:W1:Y:S01]  /*0010*/  LDC.64 R2, c[0x0][0x3a0] ;  /* 0x0000e800ff027b82 */ /* 0x000e620000000a00 */
[----:B------:R-:W1:Y:S01]  /*0020*/  LDCU.64 UR46, c[0x0][0x358] ;  /* 0x00006b00ff2e77ac */ /* 0x000e620008000a00 */
[----:B0-----:R-:W-:Y:S01]  /*0030*/  VIADD R1, R1, 0xffffff10 ;  /* 0xffffff1001017836 */ /* 0x001fe20000000000 */
[----:B-1----:R-:W2:Y:S04]  /*0040*/  LDG.E R2, desc[UR46][R2.64] ;  /* 0x0000002e02027981 */ /* 0x002ea8000c1e1900 */
[----:B------:R-:W-:Y:S01]  /*0050*/  R2UR UR57, R1 ;  /* 0x00000000013972ca */ /* 0x000fe200000e0000 */
[----:B------:R-:W0:Y:S01]  /*0060*/  S2UR UR28, SR_CTAID.X ;  /* 0x00000000001c79c3 */ /* 0x000e220000002500 */
[----:B--2---:R-:W-:-:S13]  /*0070*/  ISETP.NE.AND P0, PT, R2, RZ, PT ;  /* 0x000000ff0200720c */ /* 0x004fda0003f05270 */
[----:B0-----:R-:W-:Y:S05]  /*0080*/  @P0 EXIT ;  /* 0x000000000000094d */ /* 0x001fea0003800000 */
[----:B------:R-:W0:Y:S01]  /*0090*/  LDC.64 R2, c[0x0][0x380] ;  /* 0x0000e000ff027b82 */ /* 0x000e220000000a00 */
[----:B------:R-:W1:Y:S01]  /*00a0*/  S2R R7, SR_TID.X ;  /* 0x0000000000077919 */ /* 0x000e620000002100 */
[----:B------:R-:W2:Y:S01]  /*00b0*/  LDCU.128 UR4, c[0x3][0x150] ;  /* 0x00c02a00ff0477ac */ /* 0x000ea20008000c00 */
[----:B------:R-:W3:Y:S05]  /*00c0*/  LDCU.128 UR16, c[0x3][0x120] ;  /* 0x00c02400ff1077ac */ /* 0x000eea0008000c00 */
[----:B------:R-:W1:Y:S01]  /*00d0*/  LDC R62, c[0x0][0x360] ;  /* 0x0000d800ff3e7b82 */ /* 0x000e620000000800 */
[----:B------:R4:W-:Y:S01]  /*00e0*/  STL.128 [R1], RZ ;  /* 0x000000ff01007387 */ /* 0x0009e20000100c00 */
[----:B------:R-:W5:Y:S03]  /*00f0*/  LDCU.128 UR20, c[0x3][0x130] ;  /* 0x00c02600ff1477ac */ /* 0x000f660008000c00 */
[----:B------:R4:W-:Y:S01]  /*0100*/  STL.128 [R1+0x10], RZ ;  /* 0x000010ff01007387 */ /* 0x0009e20000100c00 */
[----:B------:R-:W4:Y:S03]  /*0110*/  LDCU.128 UR24, c[0x3][0x140] ;  /* 0x00c02800ff1877ac */ /* 0x000f260008000c00 */
[----:B------:R0:W-:Y:S01]  /*0120*/  STL.64 [R1+0x28], RZ ;  /* 0x000028ff01007387 */ /* 0x0001e20000100a00 */
[----:B------:R-:W4:Y:S03]  /*0130*/  LDCU.128 UR8, c[0x3][0x160] ;  /* 0x00c02c00ff0877ac */ /* 0x000f260008000c00 */
[----:B------:R0:W-:Y:S01]  /*0140*/  STL.128 [R1+0x30], RZ ;  /* 0x000030ff01007387 */ /* 0x0001e20000100c00 */
[----:B------:R-:W4:Y:S03]  /*0150*/  LDCU.128 UR12, c[0x3][0x170] ;  /* 0x00c02e00ff0c77ac */ /* 0x000f260008000c00 */
[----:B0-----:R-:W4:Y:S04]  /*0160*/  LDG.E.U8 R4, desc[UR46][R2.64+0x1] ;  /* 0x0000012e02047981 */ /* 0x001f28000c1e1100 */
[----:B------:R0:W-:Y:S01]  /*0170*/  STL.128 [R1+0x50], RZ ;  /* 0x000050ff01007387 */ /* 0x0001e20000100c00 */
[----:B------:R-:W-:-:S02]  /*0180*/  CS2R R54, SRZ ;  /* 0x0000000000367805 */ /* 0x000fc4000001ff00 */
[----:B------:R-:W-:Y:S02]  /*0190*/  CS2R R52, SRZ ;  /* 0x0000000000347805 */ /* 0x000fe4000001ff00 */
[----:B------:R-:W-:Y:S01]  /*01a0*/  CS2R R60, SRZ ;  /* 0x00000000003c7805 */ /* 0x000fe2000001ff00 */
[----:B------:R-:W4:Y:S01]  /*01b0*/  LDG.E.U8 R8, desc[UR46][R2.64+0x2] ;  /* 0x0000022e02087981 */ /* 0x000f22000c1e1100 */
[----:B------:R-:W-:Y:S02]  /*01c0*/  CS2R R58, SRZ ;  /* 0x00000000003a7805 */ /* 0x000fe4000001ff00 */
[----:B------:R-:W-:Y:S01]  /*01d0*/  CS2R R48, SRZ ;  /* 0x0000000000307805 */ /* 0x000fe2000001ff00 */
[----:B------:R-:W0:Y:S01]  /*01e0*/  LDCU.128 UR32, c[0x3][0xf0] ;  /* 0x00c01e00ff2077ac */ /* 0x000e220008000c00 */
[----:B------:R-:W4:Y:S01]  /*01f0*/  LDG.E.U8 R5, desc[UR46][R2.64+0x9] ;  /* 0x0000092e02057981 */ /* 0x000f22000c1e1100 */
[----:B------:R-:W0:Y:S03]  /*0200*/  LDCU.128 UR36, c[0x3][0x100] ;  /* 0x00c02000ff2477ac */ /* 0x000e260008000c00 */
[----:B------:R-:W4:Y:S01]  /*0210*/  LDG.E.U8 R6, desc[UR46][R2.64+0xa] ;  /* 0x00000a2e02067981 */ /* 0x000f22000c1e1100 */
[----:B------:R-:W0:Y:S03]  /*0220*/  LDCU.128 UR40, c[0x3][0x110] ;  /* 0x00c02200ff2877ac */ /* 0x000e260008000c00 */
[----:B------:R-:W4:Y:S04]  /*0230*/  LDG.E.U8 R34, desc[UR46][R2.64+0x3] ;  /* 0x0000032e02227981 */ /* 0x000f28000c1e1100 */
        /* <DEDUP_REMOVED lines=26> */
[----:B------:R0:W4:Y:S01]  /*03e0*/  LDG.E.U8 R25, desc[UR46][R2.64+0x1c] ;  /* 0x00001c2e02197981 */ /* 0x000122000c1e1100 */
[----:B--2---:R-:W-:-:S02]  /*03f0*/  ULEA UR44, UR4, UR57, 0x3 ;  /* 0x00000039042c7291 */ /* 0x004fc4000f8e18ff */
[----:B------:R-:W-:Y:S01]  /*0400*/  ULEA UR45, UR5, UR57, 0x3 ;  /* 0x00000039052d7291 */ /* 0x000fe2000f8e18ff */
[----:B------:R-:W2:Y:S01]  /*0410*/  LDCU.64 UR4, c[0x0][0x390] ;  /* 0x00007200ff0477ac */ /* 0x000ea20008000a00 */
[----:B-1----:R-:W-:Y:S01]  /*0420*/  IMAD R62, R62, UR28, R7 ;  /* 0x0000001c3e3e7c24 */ /* 0x002fe2000f8e0207 */
[----:B------:R-:W-:Y:S02]  /*0430*/  CS2R R50, SRZ ;  /* 0x0000000000327805 */ /* 0x000fe4000001ff00 */
[----:B------:R-:W-:Y:S02]  /*0440*/  CS2R R44, SRZ ;  /* 0x00000000002c7805 */ /* 0x000fe4000001ff00 */
[----:B------:R-:W-:Y:S01]  /*0450*/  CS2R R56, SRZ ;  /* 0x0000000000387805 */ /* 0x000fe2000001ff00 */
[----:B---3--:R-:W-:Y:S02]  /*0460*/  ULEA UR16, UR16, UR57, 0x3 ;  /* 0x0000003910107291 */ /* 0x008fe4000f8e18ff */
[----:B------:R-:W-:-:S02]  /*0470*/  ULEA UR17, UR17, UR57, 0x3 ;  /* 0x0000003911117291 */ /* 0x000fc4000f8e18ff */
[----:B------:R-:W-:Y:S02]  /*0480*/  ULEA UR18, UR18, UR57, 0x3 ;  /* 0x0000003912127291 */ /* 0x000fe4000f8e18ff */
[----:B------:R-:W-:Y:S02]  /*0490*/  ULEA UR19, UR19, UR57, 0x3 ;  /* 0x0000003913137291 */ /* 0x000fe4000f8e18ff */
[----:B-----5:R-:W-:Y:S02]  /*04a0*/  ULEA UR20, UR20, UR57, 0x3 ;  /* 0x0000003914147291 */ /* 0x020fe4000f8e18ff */
[----:B------:R-:W-:Y:S02]  /*04b0*/  ULEA UR21, UR21, UR57, 0x3 ;  /* 0x0000003915157291 */ /* 0x000fe4000f8e18ff */
[----:B------:R-:W-:Y:S01]  /*04c0*/  ULEA UR22, UR22, UR57, 0x3 ;  /* 0x0000003916167291 */ /* 0x000fe2000f8e18ff */
[----:B--2---:R-:W-:Y:S01]  /*04d0*/  IADD3 R62, P0, PT, R62, UR4, RZ ;  /* 0x000000043e3e7c10 */ /* 0x004fe2000ff1e0ff */
[----:B------:R-:W-:-:S02]  /*04e0*/  ULEA UR23, UR23, UR57, 0x3 ;  /* 0x0000003917177291 */ /* 0x000fc4000f8e18ff */
[----:B----4-:R-:W-:Y:S02]  /*04f0*/  ULEA UR24, UR24, UR57, 0x3 ;  /* 0x0000003918187291 */ /* 0x010fe4000f8e18ff */
[----:B------:R-:W-:Y:S01]  /*0500*/  IMAD.X R63, RZ, RZ, UR5, P0 ;  /* 0x00000005ff3f7e24 */ /* 0x000fe200080e06ff */
[----:B------:R-:W-:Y:S02]  /*0510*/  ULEA UR25, UR25, UR57, 0x3 ;  /* 0x0000003919197291 */ /* 0x000fe4000f8e18ff */
[----:B------:R-:W-:Y:S02]  /*0520*/  ULEA UR26, UR26, UR57, 0x3 ;  /* 0x000000391a1a7291 */ /* 0x000fe4000f8e18ff */
[----:B------:R-:W-:Y:S02]  /*0530*/  ULEA UR27, UR27, UR57, 0x3 ;  /* 0x000000391b1b7291 */ /* 0x000fe4000f8e18ff */
[----:B------:R-:W-:Y:S02]  /*0540*/  ULEA UR6, UR6, UR57, 0x3 ;  /* 0x0000003906067291 */ /* 0x000fe4000f8e18ff */
[----:B------:R-:W-:-:S02]  /*0550*/  ULEA UR7, UR7, UR57, 0x3 ;  /* 0x0000003907077291 */ /* 0x000fc4000f8e18ff */
[----:B------:R-:W-:Y:S02]  /*0560*/  ULEA UR48, UR8, UR57, 0x3 ;  /* 0x0000003908307291 */ /* 0x000fe4000f8e18ff */
[----:B------:R-:W-:Y:S02]  /*0570*/  ULEA UR49, UR9, UR57, 0x3 ;  /* 0x0000003909317291 */ /* 0x000fe4000f8e18ff */
[----:B------:R-:W-:Y:S02]  /*0580*/  ULEA UR50, UR10, UR57, 0x3 ;  /* 0x000000390a327291 */ /* 0x000fe4000f8e18ff */
[----:B------:R-:W-:Y:S02]  /*0590*/  ULEA UR51, UR11, UR57, 0x3 ;  /* 0x000000390b337291 */ /* 0x000fe4000f8e18ff */
[----:B------:R-:W-:Y:S02]  /*05a0*/  ULEA UR52, UR12, UR57, 0x3 ;  /* 0x000000390c347291 */ /* 0x000fe4000f8e18ff */
[----:B------:R-:W-:-:S02]  /*05b0*/  ULEA UR53, UR13, UR57, 0x3 ;  /* 0x000000390d357291 */ /* 0x000fc4000f8e18ff */
[----:B------:R-:W-:Y:S02]  /*05c0*/  ULEA UR56, UR14, UR57, 0x3 ;  /* 0x000000390e387291 */ /* 0x000fe4000f8e18ff */
[----:B------:R-:W-:Y:S01]  /*05d0*/  ULEA UR57, UR15, UR57, 0x3 ;  /* 0x000000390f397291 */ /* 0x000fe2000f8e18ff */
[----:B------:R-:W1:Y:S01]  /*05e0*/  LDCU.128 UR8, c[0x3][0xc0] ;  /* 0x00c01800ff0877ac */ /* 0x000e620008000c00 */
[----:B------:R-:W2:Y:S01]  /*05f0*/  LDCU.128 UR12, c[0x3][0xd0] ;  /* 0x00c01a00ff0c77ac */ /* 0x000ea20008000c00 */
[----:B------:R-:W3:Y:S01]  /*0600*/  LDCU.128 UR28, c[0x3][0xe0] ;  /* 0x00c01c00ff1c77ac */ /* 0x000ee20008000c00 */
[----:B------:R-:W-:Y:S01]  /*0610*/  UMOV UR4, URZ ;  /* 0x000000ff00047c82 */ /* 0x000fe20008000000 */
[----:B------:R-:W-:Y:S01]  /*0620*/  UMOV UR5, URZ ;  /* 0x000000ff00057c82 */ /* 0x000fe20008000000 */
[----:B0-----:R-:W-:-:S04]  /*0630*/  IMAD.WIDE.U32 R2, R4, 0x100, RZ ;  /* 0x0000010004027825 */ /* 0x001fc800078e00ff */
[----:B------:R-:W-:-:S04]  /*0640*/  IMAD.WIDE.U32 R8, R8, 0x10000, RZ ;  /* 0x0001000008087825 */ /* 0x000fc800078e00ff */
[----:B------:R-:W-:-:S04]  /*0650*/  IMAD.WIDE.U32 R4, R5, 0x100, RZ ;  /* 0x0000010005047825 */ /* 0x000fc800078e00ff */
[----:B------:R-:W-:-:S04]  /*0660*/  IMAD.WIDE.U32 R6, R6, 0x10000, RZ ;  /* 0x0001000006067825 */ /* 0x000fc800078e00ff */
[----:B------:R-:W-:-:S04]  /*0670*/  IMAD.WIDE.U32 R34, R34, 0x1000000, RZ ;  /* 0x0100000022227825 */ /* 0x000fc800078e00ff */
[----:B------:R-:W-:Y:S01]  /*0680*/  IMAD.WIDE.U32 R10, R10, 0x1000000, RZ ;  /* 0x010000000a0a7825 */ /* 0x000fe200078e00ff */
[----:B------:R-:W-:Y:S02]  /*0690*/  LOP3.LUT R35, R35, R3, R9, 0xfe, !PT ;  /* 0x0000000323237212 */ /* 0x000fe400078efe09 */
[----:B------:R-:W-:Y:S02]  /*06a0*/  LOP3.LUT R39, R8, R2, R31, 0xfe, !PT ;  /* 0x0000000208277212 */ /* 0x000fe400078efe1f */
[----:B------:R-:W-:Y:S02]  /*06b0*/  LOP3.LUT R31, R6, R4, R33, 0xfe, !PT ;  /* 0x00000004061f7212 */ /* 0x000fe400078efe21 */
[----:B------:R-:W-:Y:S01]  /*06c0*/  LOP3.LUT R33, R11, R5, R7, 0xfe, !PT ;  /* 0x000000050b217212 */ /* 0x000fe200078efe07 */
[----:B------:R-:W-:Y:S01]  /*06d0*/  IMAD.WIDE.U32 R2, R36, 0x100, RZ ;  /* 0x0000010024027825 */ /* 0x000fe200078e00ff */
[----:B------:R-:W-:-:S03]  /*06e0*/  LOP3.LUT R10, R31, R10, RZ, 0xfc, !PT ;  /* 0x0000000a1f0a7212 */ /* 0x000fc600078efcff */
[----:B------:R-:W-:-:S04]  /*06f0*/  IMAD.WIDE.U32 R4, R37, 0x10000, RZ ;  /* 0x0001000025047825 */ /* 0x000fc800078e00ff */
[----:B------:R-:W-:-:S04]  /*0700*/  IMAD.WIDE.U32 R8, R38, 0x1000000, RZ ;  /* 0x0100000026087825 */ /* 0x000fc800078e00ff */
[----:B------:R-:W-:-:S04]  /*0710*/  IMAD.WIDE.U32 R6, R29, 0x100, RZ ;  /* 0x000001001d067825 */ /* 0x000fc800078e00ff */
[----:B------:R-:W-:-:S04]  /*0720*/  IMAD.WIDE.U32 R30, R30, 0x10000, RZ ;  /* 0x000100001e1e7825 */ /* 0x000fc800078e00ff */
[----:B------:R-:W-:-:S04]  /*0730*/  IMAD.WIDE.U32 R28, R28, 0x1000000, RZ ;  /* 0x010000001c1c7825 */ /* 0x000fc800078e00ff */
[----:B------:R-:W-:Y:S01]  /*0740*/  IMAD.SHL.U32 R11, R32, 0x100, RZ ;  /* 0x00000100200b7824 */ /* 0x000fe200078e00ff */
[----:B------:R-:W-:Y:S02]  /*0750*/  LOP3.LUT R27, R4, R2, R27, 0xfe, !PT ;  /* 0x00000002041b7212 */ /* 0x000fe400078efe1b */
[----:B------:R-:W-:Y:S01]  /*0760*/  LOP3.LUT R2, R9, R3, R5, 0xfe, !PT ;  /* 0x0000000309027212 */ /* 0x000fe200078efe05 */
[----:B------:R-:W-:Y:S02]  /*0770*/  IMAD.SHL.U32 R18, R18, 0x100, RZ ;  /* 0x0000010012127824 */ /* 0x000fe400078e00ff */
[----:B------:R-:W-:Y:S01]  /*0780*/  IMAD.SHL.U32 R19, R19, 0x100, RZ ;  /* 0x0000010013137824 */ /* 0x000fe200078e00ff */
[----:B------:R-:W-:Y:S02]  /*0790*/  LOP3.LUT R3, R30, R6, R12, 0xfe, !PT ;  /* 0x000000061e037212 */ /* 0x000fe400078efe0c */
[----:B------:R-:W-:Y:S01]  /*07a0*/  LOP3.LUT R6, R29, R7, R31, 0xfe, !PT ;  /* 0x000000071d067212 */ /* 0x000fe200078efe1f */
[----:B------:R-:W-:-:S02]  /*07b0*/  IMAD.SHL.U32 R20, R20, 0x100, RZ ;  /* 0x0000010014147824 */ /* 0x000fc400078e00ff */
[----:B------:R-:W-:Y:S02]  /*07c0*/  IMAD.U32 R21, R21, 0x10000, RZ ;  /* 0x0001000015157824 */ /* 0x000fe400078e00ff */
[----:B------:R-:W-:Y:S01]  /*07d0*/  IMAD.SHL.U32 R22, R22, 0x1000000, RZ ;  /* 0x0100000016167824 */ /* 0x000fe200078e00ff */
[----:B------:R-:W-:Y:S01]  /*07e0*/  LOP3.LUT R11, R11, R35, R14, 0xfe, !PT ;  /* 0x000000230b0b7212 */ /* 0x000fe200078efe0e */
[----:B------:R-:W-:Y:S02]  /*07f0*/  IMAD.U32 R0, R0, 0x10000, RZ ;  /* 0x0001000000007824 */ /* 0x000fe400078e00ff */
[----:B------:R-:W-:Y:S01]  /*0800*/  IMAD.SHL.U32 R13, R13, 0x1000000, RZ ;  /* 0x010000000d0d7824 */ /* 0x000fe200078e00ff */
[----:B------:R-:W-:Y:S02]  /*0810*/  LOP3.LUT R35, R22, R11, R21, 0xfe, !PT ;  /* 0x0000000b16237212 */ /* 0x000fe400078efe15 */
[----:B------:R-:W-:Y:S01]  /*0820*/  LOP3.LUT R18, R18, R33, R23, 0xfe, !PT ;  /* 0x0000002112127212 */ /* 0x000fe200078efe17 */
[----:B------:R-:W-:-:S02]  /*0830*/  IMAD.U32 R15, R15, 0x10000, RZ ;  /* 0x000100000f0f7824 */ /* 0x000fc400078e00ff */
[----:B------:R-:W-:Y:S01]  /*0840*/  IMAD.SHL.U32 R16, R16, 0x1000000, RZ ;  /* 0x0100000010107824 */ /* 0x000fe200078e00ff */
[----:B------:R-:W-:Y:S02]  /*0850*/  LOP3.LUT R11, R13, R18, R0, 0xfe, !PT ;  /* 0x000000120d0b7212 */ /* 0x000fe400078efe00 */
[----:B------:R-:W-:Y:S01]  /*0860*/  LOP3.LUT R19, R19, R2, R24, 0xfe, !PT ;  /* 0x0000000213137212 */ /* 0x000fe200078efe18 */
[----:B------:R-:W-:Y:S02]  /*0870*/  IMAD.U32 R17, R17, 0x10000, RZ ;  /* 0x0001000011117824 */ /* 0x000fe400078e00ff */
[----:B------:R-:W-:Y:S01]  /*0880*/  IMAD.SHL.U32 R26, R26, 0x1000000, RZ ;  /* 0x010000001a1a7824 */ /* 0x000fe200078e00ff */
[----:B------:R-:W-:Y:S02]  /*0890*/  LOP3.LUT R13, R16, R19, R15, 0xfe, !PT ;  /* 0x00000013100d7212 */ /* 0x000fe400078efe0f */
[----:B------:R-:W-:Y:S01]  /*08a0*/  LOP3.LUT R20, R20, R6, R25, 0xfe, !PT ;  /* 0x0000000614147212 */ /* 0x000fe200078efe19 */
[----:B------:R-:W-:Y:S01]  /*08b0*/  IMAD.MOV.U32 R0, RZ, RZ, 0x1 ;  /* 0x00000001ff007424 */ /* 0x000fe200078e00ff */
[----:B------:R-:W-:Y:S01]  /*08c0*/  LOP3.LUT R12, R27, R8, RZ, 0xfc, !PT ;  /* 0x000000081b0c7212 */ /* 0x000fe200078efcff */
[----:B------:R-:W-:Y:S01]  /*08d0*/  IMAD.MOV.U32 R19, RZ, RZ, -0x80000000 ;  /* 0x80000000ff137424 */ /* 0x000fe200078e00ff */
[----:B------:R-:W-:-:S02]  /*08e0*/  LOP3.LUT R14, R3, R28, RZ, 0xfc, !PT ;  /* 0x0000001c030e7212 */ /* 0x000fc400078efcff */
[----:B------:R-:W-:Y:S02]  /*08f0*/  CS2R R28, SRZ ;  /* 0x00000000001c7805 */ /* 0x000fe4000001ff00 */
[----:B------:R-:W-:Y:S02]  /*0900*/  LOP3.LUT R15, R26, R20, R17, 0xfe, !PT ;  /* 0x000000141a0f7212 */ /* 0x000fe400078efe11 */
[----:B------:R-:W-:Y:S02]  /*0910*/  CS2R R2, SRZ ;  /* 0x0000000000027805 */ /* 0x000fe4000001ff00 */
[----:B------:R-:W-:Y:S02]  /*0920*/  LOP3.LUT R34, R39, R34, RZ, 0xfc, !PT ;  /* 0x0000002227227212 */ /* 0x000fe400078efcff */
[----:B------:R-:W-:Y:S02]  /*0930*/  CS2R R20, SRZ ;  /* 0x0000000000147805 */ /* 0x000fe4000001ff00 */
[----:B------:R-:W-:Y:S01]  /*0940*/  PRMT R31, R62, 0x123, RZ ;  /* 0x000001233e1f7816 */ /* 0x000fe200000000ff */
[----:B------:R-:W-:Y:S01]  /*0950*/  IMAD.MOV.U32 R18, RZ, RZ, RZ ;  /* 0x000000ffff127224 */ /* 0x000fe200078e00ff */
[----:B------:R-:W-:-:S02]  /*0960*/  PRMT R30, R63, 0x123, RZ ;  /* 0x000001233f1e7816 */ /* 0x000fc400000000ff */
[----:B------:R-:W-:Y:S02]  /*0970*/  CS2R R4, SRZ ;  /* 0x0000000000047805 */ /* 0x000fe4000001ff00 */
[----:B------:R-:W-:Y:S02]  /*0980*/  CS2R R32, SRZ ;  /* 0x0000000000207805 */ /* 0x000fe4000001ff00 */
[----:B------:R-:W-:Y:S02]  /*0990*/  CS2R R22, SRZ ;  /* 0x0000000000167805 */ /* 0x000fe4000001ff00 */
[----:B------:R-:W-:Y:S02]  /*09a0*/  CS2R R24, SRZ ;  /* 0x0000000000187805 */ /* 0x000fe4000001ff00 */
[----:B------:R-:W-:Y:S02]  /*09b0*/  CS2R R16, SRZ ;  /* 0x0000000000107805 */ /* 0x000fe4000001ff00 */
[----:B------:R-:W-:Y:S01]  /*09c0*/  CS2R R6, SRZ ;  /* 0x0000000000067805 */ /* 0x000fe2000001ff00 */
[----:B------:R-:W-:Y:S01]  /*09d0*/  IMAD.MOV.U32 R9, RZ, RZ, RZ ;  /* 0x000000ffff097224 */ /* 0x000fe200078e00ff */
[----:B-123--:R-:W-:-:S07]  /*09e0*/  CS2R R26, SRZ ;  /* 0x00000000001a7805 */ /* 0x00efce000001ff00 */
.L_x_0:
[----:B------:R-:W-:Y:S02]  /*09f0*/  LOP3.LUT R38, R51, R44, R10, 0x96, !PT ;  /* 0x0000002c33267212 */ /* 0x000fe400078e960a */
[----:B0-----:R-:W-:Y:S02]  /*0a00*/  LOP3.LUT R37, R18, R4, R30, 0x96, !PT ;  /* 0x0000000412257212 */ /* 0x001fe400078e961e */
[----:B------:R-:W-:Y:S02]  /*0a10*/  LOP3.LUT R38, R27, R38, R54, 0x96, !PT ;  /* 0x000000261b267212 */ /* 0x000fe400078e9636 */
[----:B------:R-:W-:Y:S02]  /*0a20*/  LOP3.LUT R40, R28, R37, R20, 0x96, !PT ;  /* 0x000000251c287212 */ /* 0x000fe400078e9614 */
[----:B------:R-:W-:Y:S02]  /*0a30*/  SHF.L.W.U32.HI R37, R38, 0x1, R38 ;  /* 0x0000000126257819 */ /* 0x000fe40000010e26 */
[----:B------:R-:W-:-:S02]  /*0a40*/  LOP3.LUT R36, R55, R5, R31, 0x96, !PT ;  /* 0x0000000537247212 */ /* 0x000fc400078e961f */
[----:B------:R-:W-:Y:S02]  /*0a50*/  LOP3.LUT R8, R40, R37, RZ, 0x3c, !PT ;  /* 0x0000002528087212 */ /* 0x000fe400078e3cff */
[----:B------:R-:W-:Y:S02]  /*0a60*/  LOP3.LUT R36, R29, R36, R21, 0x96, !PT ;  /* 0x000000241d247212 */ /* 0x000fe400078e9615 */
[C---:B------:R-:W-:Y:S02]  /*0a70*/  LOP3.LUT R42, R8.reuse, R0, RZ, 0x3c, !PT ;  /* 0x00000000082a7212 */ /* 0x040fe400078e3cff */
[----:B------:R-:W-:Y:S02]  /*0a80*/  LOP3.LUT R46, R8, R34, RZ, 0x3c, !PT ;  /* 0x00000022082e7212 */ /* 0x000fe400078e3cff */
[----:B------:R-:W-:Y:S02]  /*0a90*/  LOP3.LUT R0, R53, R0, R34, 0x96, !PT ;  /* 0x0000000035007212 */ /* 0x000fe400078e9622 */
[----:B------:R-:W-:-:S02]  /*0aa0*/  LOP3.LUT R34, R50, R3, R35, 0x96, !PT ;  /* 0x0000000332227212 */ /* 0x000fc400078e9623 */
[----:B------:R-:W-:Y:S02]  /*0ab0*/  LOP3.LUT R43, R36, R3, RZ, 0x3c, !PT ;  /* 0x00000003242b7212 */ /* 0x000fe400078e3cff */
[----:B------:R-:W-:Y:S02]  /*0ac0*/  LOP3.LUT R39, R48, R45, R11, 0x96, !PT ;  /* 0x0000002d30277212 */ /* 0x000fe400078e960b */
[----:B------:R-:W-:Y:S01]  /*0ad0*/  LOP3.LUT R34, R58, R34, R57, 0x96, !PT ;  /* 0x000000223a227212 */ /* 0x000fe200078e9639 */
[----:B------:R0:W-:Y:S01]  /*0ae0*/  STL.64 [R1+0x28], R42 ;  /* 0x0000282a01007387 */ /* 0x0001e20000100a00 */
[C---:B------:R-:W-:Y:S02]  /*0af0*/  LOP3.LUT R47, R36.reuse, R35, RZ, 0x3c, !PT ;  /* 0x00000023242f7212 */ /* 0x040fe400078e3cff */
[C---:B------:R-:W-:Y:S02]  /*0b00*/  LOP3.LUT R65, R36.reuse, R50, RZ, 0x3c, !PT ;  /* 0x0000003224417212 */ /* 0x040fe400078e3cff */
[C---:B------:R-:W-:Y:S01]  /*0b10*/  LOP3.LUT R35, R36.reuse, R57, RZ, 0x3c, !PT ;  /* 0x0000003924237212 */ /* 0x040fe200078e3cff */
[----:B------:R1:W-:Y:S01]  /*0b20*/  STL.64 [R1], R46 ;  /* 0x0000002e01007387 */ /* 0x0003e20000100a00 */
[----:B------:R-:W-:-:S02]  /*0b30*/  LOP3.LUT R37, R36, R58, RZ, 0x3c, !PT ;  /* 0x0000003a24257212 */ /* 0x000fc400078e3cff */
[----:B------:R-:W-:Y:S02]  /*0b40*/  LOP3.LUT R3, R16, R7, R13, 0x96, !PT ;  /* 0x0000000710037212 */ /* 0x000fe400078e960d */
[----:B------:R-:W-:Y:S02]  /*0b50*/  LOP3.LUT R36, R26, R39, R19, 0x96, !PT ;  /* 0x000000271a247212 */ /* 0x000fe400078e9613 */
[C---:B0-----:R-:W-:Y:S02]  /*0b60*/  LOP3.LUT R43, R34.reuse, R19, RZ, 0x3c, !PT ;  /* 0x00000013222b7212 */ /* 0x041fe400078e3cff */
[----:B------:R-:W-:Y:S02]  /*0b70*/  LOP3.LUT R19, R49, R2, R12, 0x96, !PT ;  /* 0x0000000231137212 */ /* 0x000fe400078e960c */
[C---:B------:R-:W-:Y:S02]  /*0b80*/  LOP3.LUT R39, R34.reuse, R45, RZ, 0x3c, !PT ;  /* 0x0000002d22277212 */ /* 0x040fe400078e3cff */
[----:B------:R-:W-:-:S02]  /*0b90*/  LOP3.LUT R11, R34, R11, RZ, 0x3c, !PT ;  /* 0x0000000b220b7212 */ /* 0x000fc400078e3cff */
[C---:B------:R-:W-:Y:S02]  /*0ba0*/  LOP3.LUT R41, R34.reuse, R48, RZ, 0x3c, !PT ;  /* 0x0000003022297212 */ /* 0x040fe400078e3cff */
[----:B------:R-:W-:Y:S02]  /*0bb0*/  LOP3.LUT R45, R34, R26, RZ, 0x3c, !PT ;  /* 0x0000001a222d7212 */ /* 0x000fe400078e3cff */
[----:B------:R-:W-:Y:S02]  /*0bc0*/  LOP3.LUT R34, R60, R3, R59, 0x96, !PT ;  /* 0x000000033c227212 */ /* 0x000fe400078e963b */
[----:B------:R-:W-:Y:S02]  /*0bd0*/  LOP3.LUT R19, R25, R19, R22, 0x96, !PT ;  /* 0x0000001319137212 */ /* 0x000fe400078e9616 */
[----:B------:R-:W-:Y:S02]  /*0be0*/  LOP3.LUT R64, R8, R53, RZ, 0x3c, !PT ;  /* 0x0000003508407212 */ /* 0x000fe400078e3cff */
[----:B------:R-:W-:-:S02]  /*0bf0*/  LOP3.LUT R3, R36, R7, RZ, 0x3c, !PT ;  /* 0x0000000724037212 */ /* 0x000fc400078e3cff */
[----:B------:R-:W-:Y:S01]  /*0c00*/  LOP3.LUT R53, R36, R59, RZ, 0x3c, !PT ;  /* 0x0000003b24357212 */ /* 0x000fe200078e3cff */
[----:B------:R0:W-:Y:S01]  /*0c10*/  STL.64 [R1+0x50], R64 ;  /* 0x0000504001007387 */ /* 0x0001e20000100a00 */
[----:B------:R-:W-:Y:S02]  /*0c20*/  LOP3.LUT R7, R17, R6, R14, 0x96, !PT ;  /* 0x0000000611077212 */ /* 0x000fe400078e960e */
[-C--:B------:R-:W-:Y:S02]  /*0c30*/  LOP3.LUT R26, R52, R9.reuse, R15, 0x96, !PT ;  /* 0x00000009341a7212 */ /* 0x080fe400078e960f */
[----:B------:R-:W-:Y:S02]  /*0c40*/  LOP3.LUT R59, R34, R9, RZ, 0x3c, !PT ;  /* 0x00000009223b7212 */ /* 0x000fe400078e3cff */
[----:B------:R-:W-:Y:S02]  /*0c50*/  LOP3.LUT R0, R61, R0, R56, 0x96, !PT ;  /* 0x000000003d007212 */ /* 0x000fe400078e9638 */
[----:B------:R-:W-:-:S02]  /*0c60*/  SHF.L.W.U32.HI R9, R19, 0x1, R19 ;  /* 0x0000000113097819 */ /* 0x000fc40000010e13 */
[----:B------:R-:W-:Y:S02]  /*0c70*/  LOP3.LUT R7, R32, R7, R23, 0x96, !PT ;  /* 0x0000000720077212 */ /* 0x000fe400078e9617 */
[----:B------:R-:W-:Y:S02]  /*0c80*/  SHF.L.W.U32.HI R40, R40, 0x1, R40 ;  /* 0x0000000128287819 */ /* 0x000fe40000010e28 */
[----:B------:R-:W-:Y:S02]  /*0c90*/  LOP3.LUT R9, R0, R9, RZ, 0x3c, !PT ;  /* 0x0000000900097212 */ /* 0x000fe400078e3cff */
[----:B------:R-:W-:Y:S02]  /*0ca0*/  LOP3.LUT R26, R33, R26, R24, 0x96, !PT ;  /* 0x0000001a211a7212 */ /* 0x000fe400078e9618 */
[----:B------:R-:W-:Y:S02]  /*0cb0*/  LOP3.LUT R69, R34, R33, RZ, 0x3c, !PT ;  /* 0x0000002122457212 */ /* 0x000fe400078e3cff */
[----:B------:R-:W-:-:S02]  /*0cc0*/  SHF.L.W.U32.HI R0, R0, 0x1, R0 ;  /* 0x0000000100007819 */ /* 0x000fc40000010e00 */
[----:B------:R-:W-:Y:S02]  /*0cd0*/  SHF.L.W.U32.HI R33, R7, 0x1, R7 ;  /* 0x0000000107217819 */ /* 0x000fe40000010e07 */
[----:B------:R-:W-:Y:S02]  /*0ce0*/  LOP3.LUT R19, R19, R40, RZ, 0x3c, !PT ;  /* 0x0000002813137212 */ /* 0x000fe400078e3cff */
[----:B------:R-:W-:Y:S02]  /*0cf0*/  LOP3.LUT R7, R7, R0, RZ, 0x3c, !PT ;  /* 0x0000000007077212 */ /* 0x000fe400078e3cff */
[----:B------:R-:W-:Y:S02]  /*0d00*/  LOP3.LUT R33, R38, R33, RZ, 0x3c, !PT ;  /* 0x0000002126217212 */ /* 0x000fe400078e3cff */
[C---:B------:R-:W-:Y:S02]  /*0d10*/  LOP3.LUT R13, R36.reuse, R13, RZ, 0x3c, !PT ;  /* 0x0000000d240d7212 */ /* 0x040fe400078e3cff */
[----:B-1----:R-:W-:-:S02]  /*0d20*/  LOP3.LUT R47, R36, R16, RZ, 0x3c, !PT ;  /* 0x00000010242f7212 */ /* 0x002fc400078e3cff */
[----:B------:R-:W-:Y:S02]  /*0d30*/  LOP3.LUT R57, R36, R60, RZ, 0x3c, !PT ;  /* 0x0000003c24397212 */ /* 0x000fe400078e3cff */
[C---:B------:R-:W-:Y:S02]  /*0d40*/  LOP3.LUT R15, R34.reuse, R15, RZ, 0x3c, !PT ;  /* 0x0000000f220f7212 */ /* 0x040fe400078e3cff */
[C---:B0-----:R-:W-:Y:S02]  /*0d50*/  LOP3.LUT R65, R34.reuse, R52, RZ, 0x3c, !PT ;  /* 0x0000003422417212 */ /* 0x041fe400078e3cff */
[----:B------:R-:W-:Y:S02]  /*0d60*/  LOP3.LUT R67, R34, R24, RZ, 0x3c, !PT ;  /* 0x0000001822437212 */ /* 0x000fe400078e3cff */
[----:B------:R-:W-:Y:S02]  /*0d70*/  LOP3.LUT R38, R9, R44, RZ, 0x3c, !PT ;  /* 0x0000002c09267212 */ /* 0x000fe400078e3cff */
[----:B------:R-:W-:-:S02]  /*0d80*/  LOP3.LUT R34, R8, R56, RZ, 0x3c, !PT ;  /* 0x0000003808227212 */ /* 0x000fc400078e3cff */
[----:B------:R-:W-:Y:S01]  /*0d90*/  LOP3.LUT R36, R8, R61, RZ, 0x3c, !PT ;  /* 0x0000003d08247212 */ /* 0x000fe200078e3cff */
[----:B------:R-:W-:Y:S01]  /*0da0*/  STL.64 [R1+0x30], R38 ;  /* 0x0000302601007387 */ /* 0x000fe20000100a00 */
[C---:B------:R-:W-:Y:S02]  /*0db0*/  LOP3.LUT R10, R9.reuse, R10, RZ, 0x3c, !PT ;  /* 0x0000000a090a7212 */ /* 0x040fe400078e3cff */
[C---:B------:R-:W-:Y:S01]  /*0dc0*/  LOP3.LUT R40, R9.reuse, R51, RZ, 0x3c, !PT ;  /* 0x0000003309287212 */ /* 0x040fe200078e3cff */
[----:B------:R-:W-:Y:S01]  /*0dd0*/  STL.64 [R1+0x78], R34 ;  /* 0x0000782201007387 */ /* 0x000fe20000100a00 */
[C---:B------:R-:W-:Y:S02]  /*0de0*/  LOP3.LUT R42, R9.reuse, R54, RZ, 0x3c, !PT ;  /* 0x00000036092a7212 */ /* 0x040fe400078e3cff */
[----:B------:R-:W-:Y:S01]  /*0df0*/  LOP3.LUT R44, R9, R27, RZ, 0x3c, !PT ;  /* 0x0000001b092c7212 */ /* 0x000fe200078e3cff */
[----:B------:R-:W-:Y:S01]  /*0e00*/  STL.64 [R1+0xa0], R36 ;  /* 0x0000a02401007387 */ /* 0x000fe20000100a00 */
[----:B------:R-:W-:-:S02]  /*0e10*/  LOP3.LUT R14, R19, R14, RZ, 0x3c, !PT ;  /* 0x0000000e130e7212 */ /* 0x000fc400078e3cff */
[C---:B------:R-:W-:Y:S01]  /*0e20*/  LOP3.LUT R58, R19.reuse, R6, RZ, 0x3c, !PT ;  /* 0x00000006133a7212 */ /* 0x040fe200078e3cff */
[----:B------:R0:W-:Y:S01]  /*0e30*/  STL.64 [R1+0x8], R10 ;  /* 0x0000080a01007387 */ /* 0x0001e20000100a00 */
[C---:B------:R-:W-:Y:S02]  /*0e40*/  LOP3.LUT R64, R19.reuse, R17, RZ, 0x3c, !PT ;  /* 0x0000001113407212 */ /* 0x040fe400078e3cff */
[C---:B------:R-:W-:Y:S01]  /*0e50*/  LOP3.LUT R66, R19.reuse, R23, RZ, 0x3c, !PT ;  /* 0x0000001713427212 */ /* 0x040fe200078e3cff */
[----:B------:R-:W-:Y:S01]  /*0e60*/  STL.64 [R1+0x58], R40 ;  /* 0x0000582801007387 */ /* 0x000fe20000100a00 */
[----:B------:R-:W-:Y:S02]  /*0e70*/  LOP3.LUT R68, R19, R32, RZ, 0x3c, !PT ;  /* 0x0000002013447212 */ /* 0x000fe400078e3cff */
[C---:B------:R-:W-:Y:S01]  /*0e80*/  LOP3.LUT R5, R26.reuse, R5, RZ, 0x3c, !PT ;  /* 0x000000051a057212 */ /* 0x040fe200078e3cff */
[----:B------:R-:W-:Y:S01]  /*0e90*/  STL.64 [R1+0x80], R42 ;  /* 0x0000802a01007387 */ /* 0x000fe20000100a00 */
[----:B------:R-:W-:-:S02]  /*0ea0*/  LOP3.LUT R9, R26, R55, RZ, 0x3c, !PT ;  /* 0x000000371a097212 */ /* 0x000fc400078e3cff */
[C---:B------:R-:W-:Y:S01]  /*0eb0*/  LOP3.LUT R17, R26.reuse, R21, RZ, 0x3c, !PT ;  /* 0x000000151a117212 */ /* 0x040fe200078e3cff */
[----:B------:R-:W-:Y:S01]  /*0ec0*/  STL.64 [R1+0xa8], R44 ;  /* 0x0000a82c01007387 */ /* 0x000fe20000100a00 */
[C---:B------:R-:W-:Y:S02]  /*0ed0*/  LOP3.LUT R19, R26.reuse, R29, RZ, 0x3c, !PT ;  /* 0x0000001d1a137212 */ /* 0x040fe400078e3cff */
[----:B------:R-:W-:Y:S01]  /*0ee0*/  LOP3.LUT R27, R26, R31, RZ, 0x3c, !PT ;  /* 0x0000001f1a1b7212 */ /* 0x000fe200078e3cff */
        /* <DEDUP_REMOVED lines=9> */
[----:B------:R1:W-:Y:S01]  /*0f80*/  STL.64 [R1+0x38], R2 ;  /* 0x0000380201007387 */ /* 0x0003e20000100a00 */
[C---:B------:R-:W-:Y:S02]  /*0f90*/  LOP3.LUT R26, R7.reuse, R30, RZ, 0x3c, !PT ;  /* 0x0000001e071a7212 */ /* 0x040fe400078e3cff */
[C---:B------:R-:W-:Y:S01]  /*0fa0*/  LOP3.LUT R4, R7.reuse, R4, RZ, 0x3c, !PT ;  /* 0x0000000407047212 */ /* 0x040fe200078e3cff */
[----:B------:R-:W-:Y:S01]  /*0fb0*/  STL.64 [R1+0x60], R46 ;  /* 0x0000602e01007387 */ /* 0x000fe20000100a00 */
[----:B------:R-:W-:-:S02]  /*0fc0*/  LOP3.LUT R16, R7, R20, RZ, 0x3c, !PT ;  /* 0x0000001407107212 */ /* 0x000fc400078e3cff */
[----:B------:R-:W-:Y:S01]  /*0fd0*/  LOP3.LUT R18, R7, R28, RZ, 0x3c, !PT ;  /* 0x0000001c07127212 */ /* 0x000fe200078e3cff */
[----:B------:R-:W-:Y:S04]  /*0fe0*/  STL.64 [R1+0x88], R52 ;  /* 0x0000883401007387 */ /* 0x000fe80000100a00 */
[----:B------:R-:W-:Y:S04]  /*0ff0*/  STL.64 [R1+0xb0], R56 ;  /* 0x0000b03801007387 */ /* 0x000fe80000100a00 */
[----:B------:R-:W-:Y:S04]  /*1000*/  STL.64 [R1+0x68], R64 ;  /* 0x0000684001007387 */ /* 0x000fe80000100a00 */
[----:B------:R-:W-:Y:S04]  /*1010*/  STL.64 [R1+0x90], R66 ;  /* 0x0000904201007387 */ /* 0x000fe80000100a00 */
[----:B------:R-:W-:Y:S04]  /*1020*/  STL.64 [R1+0xb8], R68 ;  /* 0x0000b84401007387 */ /* 0x000fe80000100a00 */
[----:B------:R-:W-:Y:S04]  /*1030*/  STL.64 [R1+0x20], R26 ;  /* 0x0000201a01007387 */ /* 0x000fe80000100a00 */
[----:B------:R2:W-:Y:S04]  /*1040*/  STL.64 [R1+0x48], R4 ;  /* 0x0000480401007387 */ /* 0x0005e80000100a00 */
[----:B------:R3:W-:Y:S04]  /*1050*/  STL.64 [R1+0x70], R8 ;  /* 0x0000700801007387 */ /* 0x0007e80000100a00 */
[----:B------:R-:W-:Y:S04]  /*1060*/  STL.64 [R1+0x98], R16 ;  /* 0x0000981001007387 */ /* 0x000fe80000100a00 */
[----:B------:R-:W-:Y:S04]  /*1070*/  STL.64 [R1+0xc0], R18 ;  /* 0x0000c01201007387 */ /* 0x000fe80000100a00 */
[----:B------:R-:W4:Y:S01]  /*1080*/  LDL R0, [UR16] ;  /* 0x00000010ff007983 */ /* 0x000f220008100800 */
[----:B0-----:R-:W-:Y:S01]  /*1090*/  SHF.L.W.U32.HI R10, R10, UR8, R10 ;  /* 0x000000080a0a7c19 */ /* 0x001fe20008010e0a */
[----:B------:R-:W-:-:S02]  /*10a0*/  IMAD.MOV.U32 R11, RZ, RZ, RZ ;  /* 0x000000ffff0b7224 */ /* 0x000fc400078e00ff */
[----:B-1----:R-:W-:-:S03]  /*10b0*/  IMAD.MOV.U32 R3, RZ, RZ, RZ ;  /* 0x000000ffff037224 */ /* 0x002fc600078e00ff */
[----:B------:R-:W-:Y:S01]  /*10c0*/  STL.64 [UR16], R10 ;  /* 0x0000000aff007987 */ /* 0x000fe20008100a10 */
[----:B----4-:R-:W-:-:S03]  /*10d0*/  SHF.L.W.U32.HI R2, R0, UR9, R0 ;  /* 0x0000000900027c19 */ /* 0x010fc60008010e00 */
[----:B------:R-:W4:Y:S04]  /*10e0*/  LDL R0, [UR17] ;  /* 0x00000011ff007983 */ /* 0x000f280008100800 */
[----:B------:R0:W-:Y:S04]  /*10f0*/  STL.64 [UR17], R2 ;  /* 0x00000002ff007987 */ /* 0x0001e80008100a11 */
[----:B--2---:R-:W2:Y:S01]  /*1100*/  LDL R4, [UR18] ;  /* 0x00000012ff047983 */ /* 0x004ea20008100800 */
[----:B------:R-:W-:Y:S02]  /*1110*/  IMAD.MOV.U32 R7, RZ, RZ, RZ ;  /* 0x000000ffff077224 */ /* 0x000fe400078e00ff */
[----:B------:R-:W-:Y:S01]  /*1120*/  IMAD.MOV.U32 R5, RZ, RZ, RZ ;  /* 0x000000ffff057224 */ /* 0x000fe200078e00ff */
[----:B----4-:R-:W-:-:S05]  /*1130*/  SHF.L.W.U32.HI R6, R0, UR10, R0 ;  /* 0x0000000a00067c19 */ /* 0x010fca0008010e00 */
[----:B------:R1:W-:Y:S01]  /*1140*/  STL.64 [UR18], R6 ;  /* 0x00000006ff007987 */ /* 0x0003e20008100a12 */
[----:B--2---:R-:W-:-:S03]  /*1150*/  SHF.L.W.U32.HI R4, R4, UR11, R4 ;  /* 0x0000000b04047c19 */ /* 0x004fc60008010e04 */
[----:B---3--:R-:W2:Y:S04]  /*1160*/  LDL R8, [UR19] ;  /* 0x00000013ff087983 */ /* 0x008ea80008100800 */
[----:B------:R3:W-:Y:S04]  /*1170*/  STL.64 [UR19], R4 ;  /* 0x00000004ff007987 */ /* 0x0007e80008100a13 */
[----:B------:R-:W0:Y:S01]  /*1180*/  LDL R0, [UR20] ;  /* 0x00000014ff007983 */ /* 0x000e220008100800 */
[----:B------:R-:W-:Y:S01]  /*1190*/  IMAD.MOV.U32 R9, RZ, RZ, RZ ;  /* 0x000000ffff097224 */ /* 0x000fe200078e00ff */
[----:B--2---:R-:W-:-:S05]  /*11a0*/  SHF.L.W.U32.HI R8, R8, UR12, R8 ;  /* 0x0000000c08087c19 */ /* 0x004fca0008010e08 */
[----:B------:R2:W-:Y:S01]  /*11b0*/  STL.64 [UR20], R8 ;  /* 0x00000008ff007987 */ /* 0x0005e20008100a14 */
[----:B0-----:R-:W-:-:S03]  /*11c0*/  SHF.L.W.U32.HI R2, R0, UR13, R0 ;  /* 0x0000000d00027c19 */ /* 0x001fc60008010e00 */
[----:B------:R-:W4:Y:S04]  /*11d0*/  LDL R0, [UR21] ;  /* 0x00000015ff007983 */ /* 0x000f280008100800 */
[----:B------:R0:W-:Y:S04]  /*11e0*/  STL.64 [UR21], R2 ;  /* 0x00000002ff007987 */ /* 0x0001e80008100a15 */
[----:B-1----:R-:W3:Y:S01]  /*11f0*/  LDL R7, [UR22] ;  /* 0x00000016ff077983 */ /* 0x002ee20008100800 */
[----:B----4-:R-:W-:Y:S02]  /*1200*/  SHF.L.W.U32.HI R6, R0, UR14, R0 ;  /* 0x0000000e00067c19 */ /* 0x010fe40008010e00 */
[----:B---3--:R-:W-:Y:S01]  /*1210*/  SHF.L.W.U32.HI R4, R7, UR15, R7 ;  /* 0x0000000f07047c19 */ /* 0x008fe20008010e07 */
[----:B------:R-:W-:-:S05]  /*1220*/  IMAD.MOV.U32 R7, RZ, RZ, RZ ;  /* 0x000000ffff077224 */ /* 0x000fca00078e00ff */
[----:B------:R1:W-:Y:S04]  /*1230*/  STL.64 [UR22], R6 ;  /* 0x00000006ff007987 */ /* 0x0003e80008100a16 */
[----:B------:R-:W3:Y:S04]  /*1240*/  LDL R0, [UR23] ;  /* 0x00000017ff007983 */ /* 0x000ee80008100800 */
[----:B------:R4:W-:Y:S04]  /*1250*/  STL.64 [UR23], R4 ;  /* 0x00000004ff007987 */ /* 0x0009e80008100a17 */
[----:B--2---:R-:W0:Y:S01]  /*1260*/  LDL R9, [UR24] ;  /* 0x00000018ff097983 */ /* 0x004e220008100800 */
[----:B---3--:R-:W-:-:S02]  /*1270*/  SHF.L.W.U32.HI R8, R0, UR28, R0 ;  /* 0x0000001c00087c19 */ /* 0x008fc40008010e00 */
[----:B0-----:R-:W-:Y:S01]  /*1280*/  SHF.L.W.U32.HI R2, R9, UR29, R9 ;  /* 0x0000001d09027c19 */ /* 0x001fe20008010e09 */
[----:B------:R-:W-:-:S05]  /*1290*/  IMAD.MOV.U32 R9, RZ, RZ, RZ ;  /* 0x000000ffff097224 */ /* 0x000fca00078e00ff */
[----:B------:R0:W-:Y:S04]  /*12a0*/  STL.64 [UR24], R8 ;  /* 0x00000008ff007987 */ /* 0x0001e80008100a18 */
[----:B------:R-:W2:Y:S04]  /*12b0*/  LDL R0, [UR25] ;  /* 0x00000019ff007983 */ /* 0x000ea80008100800 */
[----:B------:R3:W-:Y:S04]  /*12c0*/  STL.64 [UR25], R2 ;  /* 0x00000002ff007987 */ /* 0x0007e80008100a19 */
[----:B-1----:R-:W4:Y:S01]  /*12d0*/  LDL R7, [UR26] ;  /* 0x0000001aff077983 */ /* 0x002f220008100800 */
[----:B--2---:R-:W-:-:S02]  /*12e0*/  SHF.L.W.U32.HI R6, R0, UR30, R0 ;  /* 0x0000001e00067c19 */ /* 0x004fc40008010e00 */
[----:B----4-:R-:W-:Y:S01]  /*12f0*/  SHF.L.W.U32.HI R4, R7, UR31, R7 ;  /* 0x0000001f07047c19 */ /* 0x010fe20008010e07 */
[----:B------:R-:W-:-:S05]  /*1300*/  IMAD.MOV.U32 R7, RZ, RZ, RZ ;  /* 0x000000ffff077224 */ /* 0x000fca00078e00ff */
[----:B------:R1:W-:Y:S04]  /*1310*/  STL.64 [UR26], R6 ;  /* 0x00000006ff007987 */ /* 0x0003e80008100a1a */
[----:B------:R-:W2:Y:S04]  /*1320*/  LDL R0, [UR27] ;  /* 0x0000001bff007983 */ /* 0x000ea80008100800 */
[----:B------:R4:W-:Y:S04]  /*1330*/  STL.64 [UR27], R4 ;  /* 0x00000004ff007987 */ /* 0x0009e80008100a1b */
[----:B0-----:R-:W3:Y:S01]  /*1340*/  LDL R9, [UR44] ;  /* 0x0000002cff097983 */ /* 0x001ee20008100800 */
[----:B--2---:R-:W-:-:S02]  /*1350*/  SHF.L.W.U32.HI R8, R0, UR32, R0 ;  /* 0x0000002000087c19 */ /* 0x004fc40008010e00 */
[----:B---3--:R-:W-:Y:S01]  /*1360*/  SHF.L.W.U32.HI R2, R9, UR33, R9 ;  /* 0x0000002109027c19 */ /* 0x008fe20008010e09 */
        /* <DEDUP_REMOVED lines=22> */
[----:B------:R-:W-:Y:S04]  /*14d0*/  STL.64 [UR50], R6 ;  /* 0x00000006ff007987 */ /* 0x000fe80008100a32 */
        /* <DEDUP_REMOVED lines=8> */
[----:B------:R-:W-:Y:S04]  /*1560*/  STL.64 [UR53], R2 ;  /* 0x00000002ff007987 */ /* 0x000fe80008100a35 */
[----:B------:R-:W3:Y:S01]  /*1570*/  LDL R32, [UR56] ;  /* 0x00000038ff207983 */ /* 0x000ee20008100800 */
[----:B------:R-:W-:-:S02]  /*1580*/  IMAD.MOV.U32 R25, RZ, RZ, RZ ;  /* 0x000000ffff197224 */ /* 0x000fc400078e00ff */
[----:B------:R-:W-:Y:S01]  /*1590*/  IMAD.MOV.U32 R33, RZ, RZ, RZ ;  /* 0x000000ffff217224 */ /* 0x000fe200078e00ff */
[----:B--2---:R-:W-:-:S05]  /*15a0*/  SHF.L.W.U32.HI R24, R24, UR42, R24 ;  /* 0x0000002a18187c19 */ /* 0x004fca0008010e18 */
[----:B------:R2:W-:Y:S01]  /*15b0*/  STL.64 [UR56], R24 ;  /* 0x00000018ff007987 */ /* 0x0005e20008100a38 */
[----:B---3--:R-:W-:-:S05]  /*15c0*/  SHF.L.W.U32.HI R32, R32, UR43, R32 ;  /* 0x0000002b20207c19 */ /* 0x008fca0008010e20 */
[----:B------:R3:W-:Y:S04]  /*15d0*/  STL.64 [UR57], R32 ;  /* 0x00000020ff007987 */ /* 0x0007e80008100a39 */
[----:B------:R-:W4:Y:S04]  /*15e0*/  LDL.64 R48, [R1+0x28] ;  /* 0x0000280001307983 */ /* 0x000f280000100a00 */
[----:B-1----:R-:W4:Y:S04]  /*15f0*/  LDL.128 R4, [R1+0x30] ;  /* 0x0000300001047983 */ /* 0x002f280000100c00 */
[----:B0-----:R-:W5:Y:S04]  /*1600*/  LDL.128 R8, [R1+0x40] ;  /* 0x0000400001087983 */ /* 0x001f680000100c00 */
[----:B------:R-:W5:Y:S04]  /*1610*/  LDL.128 R12, [R1+0x50] ;  /* 0x00005000010c7983 */ /* 0x000f680000100c00 */
[----:B------:R-:W5:Y:S04]  /*1620*/  LDL.128 R16, [R1+0x60] ;  /* 0x0000600001107983 */ /* 0x000f680000100c00 */
[----:B------:R-:W5:Y:S04]  /*1630*/  LDL.64 R54, [R1+0x70] ;  /* 0x0000700001367983 */ /* 0x000f680000100a00 */
[----:B------:R-:W5:Y:S04]  /*1640*/  LDL.64 R60, [R1+0x78] ;  /* 0x00007800013c7983 */ /* 0x000f680000100a00 */
[----:B------:R-:W5:Y:S04]  /*1650*/  LDL.128 R20, [R1+0x80] ;  /* 0x0000800001147983 */ /* 0x000f680000100c00 */
[----:B--2---:R-:W2:Y:S04]  /*1660*/  LDL.128 R24, [R1+0x90] ;  /* 0x0000900001187983 */ /* 0x004ea80000100c00 */
[----:B------:R-:W2:Y:S04]  /*1670*/  LDL.128 R28, [R1+0xa0] ;  /* 0x0000a000011c7983 */ /* 0x000ea80000100c00 */
[----:B---3--:R-:W3:Y:S04]  /*1680*/  LDL.128 R32, [R1+0xb0] ;  /* 0x0000b00001207983 */ /* 0x008ee80000100c00 */
[----:B------:R-:W3:Y:S04]  /*1690*/  LDL.64 R46, [R1+0xc0] ;  /* 0x0000c000012e7983 */ /* 0x000ee80000100a00 */
[----:B------:R-:W3:Y:S04]  /*16a0*/  LDL.128 R36, [R1] ;  /* 0x0000000001247983 */ /* 0x000ee80000100c00 */
[----:B------:R-:W3:Y:S04]  /*16b0*/  LDL.128 R40, [R1+0x10] ;  /* 0x0000100001287983 */ /* 0x000ee80000100c00 */
[----:B------:R-:W3:Y:S01]  /*16c0*/  LDL.64 R64, [R1+0x20] ;  /* 0x0000200001407983 */ /* 0x000ee20000100a00 */
[----:B------:R-:W0:Y:S01]  /*16d0*/  LDCU.64 UR54, c[0x3][UR5] ;  /* 0x00c00000053677ac */ /* 0x000e220008000a00 */
[----:B------:R-:W-:-:S02]  /*16e0*/  UIADD3 UR4, UPT, UPT, UR4, 0x1, URZ ;  /* 0x0000000104047890 */ /* 0x000fc4000fffe0ff */
[----:B------:R-:W-:Y:S02]  /*16f0*/  UIADD3 UR5, UPT, UPT, UR5, 0x8, URZ ;  /* 0x0000000805057890 */ /* 0x000fe4000fffe0ff */
[----:B------:R-:W-:Y:S01]  /*1700*/  UISETP.NE.AND UP0, UPT, UR4, 0x18, UPT ;  /* 0x000000180400788c */ /* 0x000fe2000bf05270 */
[----:B----4-:R-:W-:Y:S02]  /*1710*/  LOP3.LUT R0, R48, R6, R4, 0xb4, !PT ;  /* 0x0000000630007212 */ /* 0x010fe400078eb404 */
[----:B------:R-:W-:Y:S02]  /*1720*/  LOP3.LUT R3, R49, R7, R5, 0xb4, !PT ;  /* 0x0000000731037212 */ /* 0x000fe400078eb405 */
[----:B-----5:R-:W-:Y:S02]  /*1730*/  LOP3.LUT R44, R4, R8, R6, 0xb4, !PT ;  /* 0x00000008042c7212 */ /* 0x020fe400078eb406 */
[----:B------:R-:W-:Y:S02]  /*1740*/  LOP3.LUT R45, R5, R9, R7, 0xb4, !PT ;  /* 0x00000009052d7212 */ /* 0x000fe400078eb407 */
[----:B------:R-:W-:-:S02]  /*1750*/  LOP3.LUT R2, R6, R10, R8, 0xb4, !PT ;  /* 0x0000000a06027212 */ /* 0x000fc400078eb408 */
[----:B------:R-:W-:Y:S02]  /*1760*/  LOP3.LUT R7, R7, R11, R9, 0xb4, !PT ;  /* 0x0000000b07077212 */ /* 0x000fe400078eb409 */
[----:B------:R-:W-:Y:S02]  /*1770*/  LOP3.LUT R6, R8, R48, R10, 0xb4, !PT ;  /* 0x0000003008067212 */ /* 0x000fe400078eb40a */
[----:B------:R-:W-:Y:S02]  /*1780*/  LOP3.LUT R4, R10, R4, R48, 0xb4, !PT ;  /* 0x000000040a047212 */ /* 0x000fe400078eb430 */
[----:B------:R-:W-:Y:S01]  /*1790*/  LOP3.LUT R9, R9, R49, R11, 0xb4, !PT ;  /* 0x0000003109097212 */ /* 0x000fe200078eb40b */
[----:B------:R-:W-:Y:S01]  /*17a0*/  IMAD.MOV.U32 R8, RZ, RZ, R6 ;  /* 0x000000ffff087224 */ /* 0x000fe200078e0006 */
[----:B------:R-:W-:Y:S01]  /*17b0*/  LOP3.LUT R5, R11, R5, R49, 0xb4, !PT ;  /* 0x000000050b057212 */ /* 0x000fe200078eb431 */
[----:B------:R-:W-:Y:S01]  /*17c0*/  IMAD.MOV.U32 R10, RZ, RZ, R4 ;  /* 0x000000ffff0a7224 */ /* 0x000fe200078e0004 */
[----:B------:R-:W-:-:S02]  /*17d0*/  LOP3.LUT R53, R12, R16, R14, 0xb4, !PT ;  /* 0x000000100c357212 */ /* 0x000fc400078eb40e */
[----:B------:R-:W-:Y:S01]  /*17e0*/  LOP3.LUT R50, R13, R17, R15, 0xb4, !PT ;  /* 0x000000110d327212 */ /* 0x000fe200078eb40f */
[----:B------:R-:W-:Y:S01]  /*17f0*/  IMAD.MOV.U32 R11, RZ, RZ, R5 ;  /* 0x000000ffff0b7224 */ /* 0x000fe200078e0005 */
[----:B------:R-:W-:Y:S02]  /*1800*/  LOP3.LUT R51, R14, R18, R16, 0xb4, !PT ;  /* 0x000000120e337212 */ /* 0x000fe400078eb410 */
[----:B------:R-:W-:Y:S02]  /*1810*/  LOP3.LUT R48, R15, R19, R17, 0xb4, !PT ;  /* 0x000000130f307212 */ /* 0x000fe400078eb411 */
[----:B------:R-:W-:Y:S01]  /*1820*/  LOP3.LUT R49, R16, R54, R18, 0xb4, !PT ;  /* 0x0000003610317212 */ /* 0x000fe200078eb412 */
[----:B------:R-:W-:Y:S01]  /*1830*/  STL.128 [R1+0x40], R8 ;  /* 0x0000400801007387 */ /* 0x000fe20000100c00 */
[----:B------:R-:W-:Y:S02]  /*1840*/  LOP3.LUT R16, R17, R55, R19, 0xb4, !PT ;  /* 0x0000003711107212 */ /* 0x000fe400078eb413 */
[----:B------:R-:W-:-:S02]  /*1850*/  LOP3.LUT R17, R18, R12, R54, 0xb4, !PT ;  /* 0x0000000c12117212 */ /* 0x000fc400078eb436 */
[----:B------:R-:W-:Y:S02]  /*1860*/  LOP3.LUT R52, R19, R13, R55, 0xb4, !PT ;  /* 0x0000000d13347212 */ /* 0x000fe400078eb437 */
[----:B------:R-:W-:Y:S01]  /*1870*/  LOP3.LUT R18, R54, R14, R12, 0xb4, !PT ;  /* 0x0000000e36127212 */ /* 0x000fe200078eb40c */
[----:B------:R-:W-:Y:S01]  /*1880*/  IMAD.MOV.U32 R12, RZ, RZ, R53 ;  /* 0x000000ffff0c7224 */ /* 0x000fe200078e0035 */
[----:B------:R-:W-:Y:S01]  /*1890*/  LOP3.LUT R55, R55, R15, R13, 0xb4, !PT ;  /* 0x0000000f37377212 */ /* 0x000fe200078eb40d */
[----:B------:R-:W-:Y:S01]  /*18a0*/  IMAD.MOV.U32 R13, RZ, RZ, R50 ;  /* 0x000000ffff0d7224 */ /* 0x000fe200078e0032 */
[----:B------:R-:W-:Y:S01]  /*18b0*/  LOP3.LUT R56, R60, R22, R20, 0xb4, !PT ;  /* 0x000000163c387212 */ /* 0x000fe200078eb414 */
[----:B------:R-:W-:Y:S01]  /*18c0*/  IMAD.MOV.U32 R14, RZ, RZ, R51 ;  /* 0x000000ffff0e7224 */ /* 0x000fe200078e0033 */
[----:B--2---:R-:W-:Y:S01]  /*18d0*/  LOP3.LUT R54, R20, R24, R22, 0xb4, !PT ;  /* 0x0000001814367212 */ /* 0x004fe200078eb416 */
[----:B------:R-:W-:Y:S01]  /*18e0*/  IMAD.MOV.U32 R15, RZ, RZ, R48 ;  /* 0x000000ffff0f7224 */ /* 0x000fe200078e0030 */
[----:B------:R-:W-:-:S02]  /*18f0*/  LOP3.LUT R19, R21, R25, R23, 0xb4, !PT ;  /* 0x0000001915137212 */ /* 0x000fc400078eb417 */
[----:B------:R-:W-:Y:S02]  /*1900*/  LOP3.LUT R22, R22, R26, R24, 0xb4, !PT ;  /* 0x0000001a16167212 */ /* 0x000fe400078eb418 */
[----:B------:R1:W-:Y:S01]  /*1910*/  STL.128 [R1+0x50], R12 ;  /* 0x0000500c01007387 */ /* 0x0003e20000100c00 */
[----:B------:R-:W-:Y:S02]  /*1920*/  LOP3.LUT R59, R23, R27, R25, 0xb4, !PT ;  /* 0x0000001b173b7212 */ /* 0x000fe400078eb419 */
[----:B------:R-:W-:Y:S02]  /*1930*/  LOP3.LUT R57, R61, R23, R21, 0xb4, !PT ;  /* 0x000000173d397212 */ /* 0x000fe400078eb415 */
[----:B------:R-:W-:Y:S02]  /*1940*/  LOP3.LUT R23, R24, R60, R26, 0xb4, !PT ;  /* 0x0000003c18177212 */ /* 0x000fe400078eb41a */
[----:B------:R-:W-:Y:S01]  /*1950*/  LOP3.LUT R24, R25, R61, R27, 0xb4, !PT ;  /* 0x0000003d19187212 */ /* 0x000fe200078eb41b */
[----:B------:R-:W-:Y:S01]  /*1960*/  STL.64 [R1+0x78], R56 ;  /* 0x0000783801007387 */ /* 0x000fe20000100a00 */
[----:B------:R-:W-:-:S02]  /*1970*/  LOP3.LUT R20, R26, R20, R60, 0xb4, !PT ;  /* 0x000000141a147212 */ /* 0x000fc400078eb43c */
[----:B------:R-:W-:Y:S02]  /*1980*/  LOP3.LUT R21, R27, R21, R61, 0xb4, !PT ;  /* 0x000000151b157212 */ /* 0x000fe400078eb43d */
[----:B---3--:R-:W-:Y:S02]  /*1990*/  LOP3.LUT R61, R28, R32, R30, 0xb4, !PT ;  /* 0x000000201c3d7212 */ /* 0x008fe400078eb41e */
[----:B------:R-:W-:Y:S01]  /*19a0*/  LOP3.LUT R58, R29, R33, R31, 0xb4, !PT ;  /* 0x000000211d3a7212 */ /* 0x000fe200078eb41f */
[----:B-1----:R-:W-:Y:S01]  /*19b0*/  IMAD.MOV.U32 R12, RZ, RZ, R49 ;  /* 0x000000ffff0c7224 */ /* 0x002fe200078e0031 */
[----:B------:R-:W-:Y:S01]  /*19c0*/  LOP3.LUT R27, R30, R34, R32, 0xb4, !PT ;  /* 0x000000221e1b7212 */ /* 0x000fe200078eb420 */
[----:B------:R-:W-:Y:S01]  /*19d0*/  IMAD.MOV.U32 R13, RZ, RZ, R16 ;  /* 0x000000ffff0d7224 */ /* 0x000fe200078e0010 */
[----:B------:R-:W-:Y:S01]  /*19e0*/  LOP3.LUT R26, R31, R35, R33, 0xb4, !PT ;  /* 0x000000231f1a7212 */ /* 0x000fe200078eb421 */
[----:B------:R-:W-:Y:S01]  /*19f0*/  IMAD.MOV.U32 R14, RZ, RZ, R17 ;  /* 0x000000ffff0e7224 */ /* 0x000fe200078e0011 */
[----:B------:R-:W-:Y:S01]  /*1a00*/  LOP3.LUT R25, R32, R46, R34, 0xb4, !PT ;  /* 0x0000002e20197212 */ /* 0x000fe200078eb422 */
[----:B------:R-:W-:Y:S01]  /*1a10*/  IMAD.MOV.U32 R15, RZ, RZ, R52 ;  /* 0x000000ffff0f7224 */ /* 0x000fe200078e0034 */
[----:B------:R-:W-:-:S02]  /*1a20*/  LOP3.LUT R60, R33, R47, R35, 0xb4, !PT ;  /* 0x0000002f213c7212 */ /* 0x000fc400078eb423 */
[----:B------:R-:W-:Y:S02]  /*1a30*/  LOP3.LUT R32, R34, R28, R46, 0xb4, !PT ;  /* 0x0000001c22207212 */ /* 0x000fe400078eb42e */
[----:B------:R1:W-:Y:S01]  /*1a40*/  STL.128 [R1+0x60], R12 ;  /* 0x0000600c01007387 */ /* 0x0003e20000100c00 */
[----:B------:R-:W-:Y:S02]  /*1a50*/  LOP3.LUT R33, R35, R29, R47, 0xb4, !PT ;  /* 0x0000001d23217212 */ /* 0x000fe400078eb42f */
[----:B------:R-:W-:Y:S01]  /*1a60*/  LOP3.LUT R28, R46, R30, R28, 0xb4, !PT ;  /* 0x0000001e2e1c7212 */ /* 0x000fe200078eb41c */
[----:B------:R-:W-:Y:S01]  /*1a70*/  IMAD.MOV.U32 R30, RZ, RZ, R0 ;  /* 0x000000ffff1e7224 */ /* 0x000fe200078e0000 */
[----:B------:R-:W-:Y:S01]  /*1a80*/  LOP3.LUT R29, R47, R31, R29, 0xb4, !PT ;  /* 0x0000001f2f1d7212 */ /* 0x000fe200078eb41d */
[----:B------:R-:W-:Y:S01]  /*1a90*/  IMAD.MOV.U32 R31, RZ, RZ, R3 ;  /* 0x000000ffff1f7224 */ /* 0x000fe200078e0003 */
[----:B------:R-:W-:Y:S01]  /*1aa0*/  LOP3.LUT R11, R39, R43, R41, 0xb4, !PT ;  /* 0x0000002b270b7212 */ /* 0x000fe200078eb429 */
[----:B------:R-:W-:Y:S01]  /*1ab0*/  IMAD.MOV.U32 R46, RZ, RZ, R2 ;  /* 0x000000ffff2e7224 */ /* 0x000fe200078e0002 */
[----:B0-----:R-:W-:Y:S01]  /*1ac0*/  LOP3.LUT R35, R40, UR54, R38, 0x9c, !PT ;  /* 0x0000003628237c12 */ /* 0x001fe2000f8e9c26 */
[----:B------:R-:W-:Y:S01]  /*1ad0*/  IMAD.MOV.U32 R47, RZ, RZ, R7 ;  /* 0x000000ffff2f7224 */ /* 0x000fe200078e0007 */
[----:B------:R0:W-:Y:S01]  /*1ae0*/  STL.64 [R1+0x28], R30 ;  /* 0x0000281e01007387 */ /* 0x0001e20000100a00 */
[----:B------:R-:W-:-:S02]  /*1af0*/  LOP3.LUT R10, R38, R42, R40, 0xb4, !PT ;  /* 0x0000002a260a7212 */ /* 0x000fc400078eb428 */
[----:B------:R-:W-:Y:S01]  /*1b00*/  LOP3.LUT R34, R35, R36, RZ, 0x3c, !PT ;  /* 0x0000002423227212 */ /* 0x000fe200078e3cff */
[----:B------:R-:W-:Y:S01]  /*1b10*/  STL.128 [R1+0x30], R44 ;  /* 0x0000302c01007387 */ /* 0x000fe20000100c00 */
[----:B-1----:R-:W-:Y:S02]  /*1b20*/  IMAD.MOV.U32 R12, RZ, RZ, R54 ;  /* 0x000000ffff0c7224 */ /* 0x002fe400078e0036 */
[----:B------:R-:W-:Y:S01]  /*1b30*/  IMAD.MOV.U32 R13, RZ, RZ, R19 ;  /* 0x000000ffff0d7224 */ /* 0x000fe200078e0013 */
[----:B------:R-:W-:Y:S01]  /*1b40*/  STL.64 [R1+0x8], R10 ;  /* 0x0000080a01007387 */ /* 0x000fe20000100a00 */
[----:B------:R-:W-:Y:S02]  /*1b50*/  IMAD.MOV.U32 R14, RZ, RZ, R22 ;  /* 0x000000ffff0e7224 */ /* 0x000fe400078e0016 */
[----:B------:R-:W-:Y:S01]  /*1b60*/  IMAD.MOV.U32 R15, RZ, RZ, R59 ;  /* 0x000000ffff0f7224 */ /* 0x000fe200078e003b */
[----:B0-----:R-:W-:Y:S01]  /*1b70*/  LOP3.LUT R30, R64, R38, R36, 0xb4, !PT ;  /* 0x00000026401e7212 */ /* 0x001fe200078eb424 */
[----:B------:R-:W-:Y:S01]  /*1b80*/  STL.64 [R1+0xc0], R28 ;  /* 0x0000c01c01007387 */ /* 0x000fe20000100a00 */
[----:B------:R-:W-:-:S03]  /*1b90*/  LOP3.LUT R31, R65, R39, R37, 0xb4, !PT ;  /* 0x00000027411f7212 */ /* 0x000fc600078eb425 */
[----:B------:R0:W-:Y:S04]  /*1ba0*/  STL.128 [R1+0x80], R12 ;  /* 0x0000800c01007387 */ /* 0x0001e80000100c00 */
[----:B------:R-:W-:Y:S01]  /*1bb0*/  STL.64 [R1+0x20], R30 ;  /* 0x0000201e01007387 */ /* 0x000fe20000100a00 */
[----:B0-----:R-:W-:Y:S02]  /*1bc0*/  IMAD.MOV.U32 R12, RZ, RZ, R23 ;  /* 0x000000ffff0c7224 */ /* 0x001fe400078e0017 */
[----:B------:R-:W-:Y:S02]  /*1bd0*/  IMAD.MOV.U32 R13, RZ, RZ, R24 ;  /* 0x000000ffff0d7224 */ /* 0x000fe400078e0018 */
[----:B------:R-:W-:Y:S02]  /*1be0*/  IMAD.MOV.U32 R14, RZ, RZ, R20 ;  /* 0x000000ffff0e7224 */ /* 0x000fe400078e0014 */
[----:B------:R-:W-:-:S05]  /*1bf0*/  IMAD.MOV.U32 R15, RZ, RZ, R21 ;  /* 0x000000ffff0f7224 */ /* 0x000fca00078e0015 */
[----:B------:R0:W-:Y:S02]  /*1c00*/  STL.128 [R1+0x90], R12 ;  /* 0x0000900c01007387 */ /* 0x0001e40000100c00 */
        /* <DEDUP_REMOVED lines=10> */
[C---:B0-----:R-:W-:Y:S02]  /*1cb0*/  LOP3.LUT R13, R41.reuse, R65, R43, 0xb4, !PT ;  /* 0x00000041290d7212 */ /* 0x041fe400078eb42b */
[----:B------:R-:W-:Y:S02]  /*1cc0*/  LOP3.LUT R41, R41, UR55, R39, 0x9c, !PT ;  /* 0x0000003729297c12 */ /* 0x000fe4000f8e9c27 */
[----:B------:R-:W-:Y:S01]  /*1cd0*/  LOP3.LUT R14, R42, R36, R64, 0xb4, !PT ;  /* 0x000000242a0e7212 */ /* 0x000fe200078eb440 */
[----:B------:R-:W-:Y:S01]  /*1ce0*/  IMAD.MOV.U32 R36, RZ, RZ, R18 ;  /* 0x000000ffff247224 */ /* 0x000fe200078e0012 */
[-C--:B------:R-:W-:Y:S02]  /*1cf0*/  LOP3.LUT R15, R43, R37.reuse, R65, 0xb4, !PT ;  /* 0x000000252b0f7212 */ /* 0x080fe400078eb441 */
[----:B------:R-:W-:Y:S01]  /*1d00*/  LOP3.LUT R35, R41, R37, RZ, 0x3c, !PT ;  /* 0x0000002529237212 */ /* 0x000fe200078e3cff */
[----:B------:R-:W-:Y:S01]  /*1d10*/  IMAD.MOV.U32 R37, RZ, RZ, R55 ;  /* 0x000000ffff257224 */ /* 0x000fe200078e0037 */
[----:B------:R-:W-:-:S03]  /*1d20*/  LOP3.LUT R12, R40, R64, R42, 0xb4, !PT ;  /* 0x00000040280c7212 */ /* 0x000fc600078eb42a */
[----:B------:R0:W-:Y:S04]  /*1d30*/  STL.64 [R1], R34 ;  /* 0x0000002201007387 */ /* 0x0001e80000100a00 */
[----:B------:R0:W-:Y:S04]  /*1d40*/  STL.128 [R1+0x10], R12 ;  /* 0x0000100c01007387 */ /* 0x0001e80000100c00 */
[----:B------:R0:W-:Y:S01]  /*1d50*/  STL.64 [R1+0x70], R36 ;  /* 0x0000702401007387 */ /* 0x0001e20000100a00 */
[----:B------:R-:W-:Y:S05]  /*1d60*/  BRA.U UP0, `(.L_x_0) ;  /* 0xffffffed00207547 */ /* 0x000fea000b83ffff */
[----:B------:R-:W-:Y:S01]  /*1d70*/  IMAD.MOV.U32 R8, RZ, RZ, R34 ;  /* 0x000000ffff087224 */ /* 0x000fe200078e0022 */
[----:B------:R1:W-:Y:S01]  /*1d80*/  STL.128 [R1+0xe0], R12 ;  /* 0x0000e00c01007387 */ /* 0x0003e20000100c00 */
[----:B------:R-:W-:Y:S01]  /*1d90*/  IMAD.MOV.U32 R9, RZ, RZ, R35 ;  /* 0x000000ffff097224 */ /* 0x000fe200078e0023 */
[----:B------:R-:W-:Y:S01]  /*1da0*/  BSSY.RECONVERGENT B0, `(.L_x_1) ;  /* 0x0000010000007945 */ /* 0x000fe20003800200 */
[----:B------:R-:W-:Y:S01]  /*1db0*/  IMAD.MOV.U32 R0, RZ, RZ, RZ ;  /* 0x000000ffff007224 */ /* 0x000fe200078e00ff */
[----:B------:R-:W2:Y:S02]  /*1dc0*/  LDCU.64 UR4, c[0x0][0x388] ;  /* 0x00007100ff0477ac */ /* 0x000ea40008000a00 */
[----:B------:R1:W-:Y:S04]  /*1dd0*/  STL.128 [R1+0xd0], R8 ;  /* 0x0000d00801007387 */ /* 0x0003e80000100c00 */
.L_x_3:
[----:B--2---:R-:W-:Y:S01]  /*1de0*/  IADD3 R2, P0, PT, R0, UR4, RZ ;  /* 0x0000000400027c10 */ /* 0x004fe2000ff1e0ff */
[----:B------:R-:W-:-:S04]  /*1df0*/  IMAD.IADD R4, R1, 0x1, R0 ;  /* 0x0000000101047824 */ /* 0x000fc800078e0200 */
[----:B------:R-:W-:Y:S02]  /*1e00*/  IMAD.X R3, RZ, RZ, UR5, P0 ;  /* 0x00000005ff037e24 */ /* 0x000fe400080e06ff */
[----:B------:R-:W2:Y:S04]  /*1e10*/  LDL.U8 R4, [R4+0xd0] ;  /* 0x0000d00004047983 */ /* 0x000ea80000100000 */
[----:B------:R-:W2:Y:S02]  /*1e20*/  LDG.E.U8 R3, desc[UR46][R2.64] ;  /* 0x0000002e02037981 */ /* 0x000ea4000c1e1100 */
[----:B--2---:R-:W-:-:S13]  /*1e30*/  ISETP.GE.U32.AND P0, PT, R4, R3, PT ;  /* 0x000000030400720c */ /* 0x004fda0003f06070 */
[----:B------:R-:W-:Y:S05]  /*1e40*/  @!P0 BRA `(.L_x_2) ;  /* 0x0000000000148947 */ /* 0x000fea0003800000 */
[----:B------:R-:W-:Y:S02]  /*1e50*/  ISETP.LE.U32.AND P1, PT, R4, R3, PT ;  /* 0x000000030400720c */ /* 0x000fe40003f23070 */
[C---:B------:R-:W-:Y:S01]  /*1e60*/  ISETP.GE.U32.AND P0, PT, R0.reuse, 0x1f, PT ;  /* 0x0000001f0000780c */ /* 0x040fe20003f06070 */
[----:B------:R-:W-:-:S12]  /*1e70*/  VIADD R0, R0, 0x1 ;  /* 0x0000000100007836 */ /* 0x000fd80000000000 */
[----:B------:R-:W-:Y:S05]  /*1e80*/  @!P0 BRA P1, `(.L_x_3) ;  /* 0xfffffffc00d48947 */ /* 0x000fea000083ffff */
[----:B------:R-:W-:Y:S05]  /*1e90*/  EXIT ;  /* 0x000000000000794d */ /* 0x000fea0003800000 */
.L_x_2:
[----:B------:R-:W-:Y:S05]  /*1ea0*/  BSYNC.RECONVERGENT B0 ;  /* 0x0000000000007941 */ /* 0x000fea0003800200 */
.L_x_1:
[----:B------:R-:W2:Y:S01]  /*1eb0*/  LDCU.64 UR6, c[0x0][0x3a0] ;  /* 0x00007400ff0677ac */ /* 0x000ea20008000a00 */
[----:B------:R-:W-:Y:S02]  /*1ec0*/  IMAD.MOV.U32 R5, RZ, RZ, 0x1 ;  /* 0x00000001ff057424 */ /* 0x000fe400078e00ff */
[----:B------:R-:W-:Y:S02]  /*1ed0*/  IMAD.MOV.U32 R4, RZ, RZ, RZ ;  /* 0x000000ffff047224 */ /* 0x000fe400078e00ff */
[----:B--2---:R-:W-:Y:S02]  /*1ee0*/  IMAD.U32 R2, RZ, RZ, UR6 ;  /* 0x00000006ff027e24 */ /* 0x004fe4000f8e00ff */
[----:B------:R-:W-:-:S05]  /*1ef0*/  IMAD.U32 R3, RZ, RZ, UR7 ;  /* 0x00000007ff037e24 */ /* 0x000fca000f8e00ff */
[----:B------:R-:W2:Y:S02]  /*1f00*/  ATOMG.E.CAS.STRONG.GPU PT, R2, [R2], R4, R5 ;  /* 0x00000004020273a9 */ /* 0x000ea400001ee105 */
[----:B--2---:R-:W-:-:S13]  /*1f10*/  ISETP.NE.AND P0, PT, R2, RZ, PT ;  /* 0x000000ff0200720c */ /* 0x004fda0003f05270 */
[----:B------:R-:W-:Y:S05]  /*1f20*/  @P0 EXIT ;  /* 0x000000000000094d */ /* 0x000fea0003800000 */
[----:B------:R-:W2:Y:S02]  /*1f30*/  LDC.64 R2, c[0x0][0x398] ;  /* 0x0000e600ff027b82 */ /* 0x000ea40000000a00 */
[----:B--2---:R-:W-:Y:S01]  /*1f40*/  STG.E.64 desc[UR46][R2.64], R62 ;  /* 0x0000003e02007986 */ /* 0x004fe2000c101b2e */
[----:B------:R-:W-:Y:S05]  /*1f50*/  EXIT ;  /* 0x000000000000794d */ /* 0x000fea0003800000 */
.L_x_4:
[----:B------:R-:W-:-:S00]  /*1f60*/  BRA `(.L_x_4) ;  /* 0xfffffffc00fc7947 */ /* 0x000fc0000383ffff */
[----:B------:R-:W-:-:S00]  /*1f70*/  NOP ;  /* 0x0000000000007918 */ /* 0x000fc00000000000 */
        /* <DEDUP_REMOVED lines=8> */
.L_x_5:


//--------------------- .nv.shared.reserved.0     --------------------------
	.section	.nv.shared.reserved.0,"aw",@nobits
	.weak		__nv_reservedSMEM_offset_0_alias
	.size		__nv_reservedSMEM_offset_0_alias, 0, 64
	.other		__nv_reservedSMEM_offset_0_alias,@"STO_CUDA_RESERVED_SHARED STV_DEFAULT"
__nv_reservedSMEM_offset_0_alias:
	.zero		0
	.zero		64


//--------------------- .nv.constant0._Z13keccak_kernelPhS_mPmPi --------------------------
	.section	.nv.constant0._Z13keccak_kernelPhS_mPmPi,"a",@progbits
	.sectionflags	@""
	.align	4
.nv.constant0._Z13keccak_kernelPhS_mPmPi:
	.zero		936


//--------------------- SYMBOLS --------------------------

	.type		.nv.reservedSmem.offset0,@object
	.size		.nv.reservedSmem.offset0,0x4
